// auto-generated by cutlass_sweep.gemm — config: {"arch": "sm_90", "cluster_m": 1, "cluster_n": 2, "dtype": "int8", "stages": 4, "tile_k": 128, "tile_m": 256, "tile_n": 64}
#include "cutlass/cutlass.h"
#include "cutlass/gemm/collective/collective_builder.hpp"
#include "cutlass/gemm/device/gemm_universal_adapter.h"
#include "cutlass/gemm/kernel/gemm_universal.hpp"
#include "cutlass/epilogue/collective/collective_builder.hpp"

using ElemA = int8_t;
using ElemB = int8_t;
using ElemCD = int8_t;
using Acc  = int32_t;
using TileShape    = cute::Shape<cute::_256, cute::_64, cute::_128>;
using ClusterShape = cute::Shape<cute::_1, cute::_2, cute::_1>;

using CollectiveEpilogue = typename cutlass::epilogue::collective::CollectiveBuilder<
    cutlass::arch::Sm90, cutlass::arch::OpClassTensorOp,
    TileShape, ClusterShape,
    cutlass::epilogue::collective::EpilogueTileAuto,
    Acc, Acc,
    ElemCD, cutlass::layout::RowMajor, 128 / cutlass::sizeof_bits<ElemCD>::value,
    ElemCD, cutlass::layout::RowMajor, 128 / cutlass::sizeof_bits<ElemCD>::value,
    cutlass::epilogue::collective::EpilogueScheduleAuto
  >::CollectiveOp;

using CollectiveMainloop = typename cutlass::gemm::collective::CollectiveBuilder<
    cutlass::arch::Sm90, cutlass::arch::OpClassTensorOp,
    ElemA, cutlass::layout::RowMajor, 128 / cutlass::sizeof_bits<ElemA>::value,
    ElemB, cutlass::layout::ColumnMajor, 128 / cutlass::sizeof_bits<ElemB>::value,
    Acc,
    TileShape, ClusterShape,
    cutlass::gemm::collective::StageCount<4>,
    cutlass::gemm::collective::KernelScheduleAuto
  >::CollectiveOp;

using GemmKernel = cutlass::gemm::kernel::GemmUniversal<
    cute::Shape<int,int,int,int>,
    CollectiveMainloop,
    CollectiveEpilogue
>;
using Gemm = cutlass::gemm::device::GemmUniversalAdapter<GemmKernel>;

// Force the device kernel symbol into the cubin without needing a host main.
auto* _anchor = &cutlass::device_kernel<GemmKernel>;


// ===== COMPILED SASS (sm_90a) =====

	.target	sm_90a

	.elftype	@"ET_EXEC"


//--------------------- .note.nv.tkinfo           --------------------------
	.section	.note.nv.tkinfo,"",@"SHT_NOTE"
	.sectionflags	@"SHF_NOTE_NV_TKINFO"
	.tkinfo
        /*0018*/ 	.word	0x00000002
        /*0030*/ 	.string	""
        /*0030*/ 	.string	"ptxas"
        /*0030*/ 	.string	"Cuda compilation tools, release 13.0, V13.0.88"
        /*0030*/ 	.string	"Build cuda_13.0.r13.0/compiler.36424714_0"
        /*0030*/ 	.string	"-arch sm_90a -m 64 "



//--------------------- .note.nv.cuinfo           --------------------------
	.section	.note.nv.cuinfo,"",@"SHT_NOTE"
	.sectionflags	@"SHF_NOTE_NV_CUINFO"
        /*0018*/ 	.short	0x0002
        /*001a*/ 	.short	0x005a
        /*001c*/ 	.short	0x0082
	.zero		2


//--------------------- .nv.info                  --------------------------
	.section	.nv.info,"",@"SHT_CUDA_INFO"
	.align	4


	//----- nvinfo : EIATTR_REGCOUNT
	.align		4
        /*0000*/ 	.byte	0x04, 0x2f
        /*0002*/ 	.short	(.L_15 - .L_14)
	.align		4
.L_14:
        /*0004*/ 	.word	index@(_ZN7cutlass13device_kernelINS_4gemm6kernel13GemmUniversalIN4cute5tupleIJiiiiEEENS1_10collective13CollectiveMmaINS1_34MainloopSm90TmaGmmaWarpSpecializedILi4ENS5_IJNS4_1CILi1EEENSA_ILi2EEESB_EEENS1_35KernelTmaWarpSpecializedCooperativeEEENS5_IJNSA_ILi256EEENSA_ILi64EEENSA_ILi128EEEEEEaNS5_IJlSB_lEEEaSK_NS4_8TiledMMAINS4_8MMA_AtomIJNS4_4SM904GMMA26MMA_64x64x32_S32S8S8_SS_TNEEEENS4_6LayoutINS5_IJSC_SB_SB_EEENS5_IJSB_NSA_ILi0EEEST_EEEEENS5_IJNS4_10UnderscoreESW_SW_EEEEENS4_23SM90_TMA_LOAD_MULTICASTENS4_14ComposedLayoutINS4_7SwizzleILi3ELi4ELi3EEENS4_18smem_ptr_flag_bitsILi8EEENSR_INS5_IJNSA_ILi8EEESI_EEENS5_IJSI_SB_EEEEEEEvNS4_8identityENS4_13SM90_TMA_LOADES19_vS1A_EENS_8epilogue10collective6detail29Sm90TmaWarpSpecializedAdapterINS1E_15DefaultEpilogueIaSK_SK_NS1D_6thread17LinearCombinationIaLi1EiiLNS1I_9ScaleType4KindE0ELNS_15FloatRoundStyleE2EaEENS1_15EpilogueDefaultEEEEEvvEEEEvNT_6ParamsE)
        /*0008*/ 	.word	0x000000a8


	//----- nvinfo : EIATTR_FRAME_SIZE
	.align		4
.L_15:
        /*000c*/ 	.byte	0x04, 0x11
        /*000e*/ 	.short	(.L_17 - .L_16)
	.align		4
.L_16:
        /*0010*/ 	.word	index@(_ZN7cutlass13device_kernelINS_4gemm6kernel13GemmUniversalIN4cute5tupleIJiiiiEEENS1_10collective13CollectiveMmaINS1_34MainloopSm90TmaGmmaWarpSpecializedILi4ENS5_IJNS4_1CILi1EEENSA_ILi2EEESB_EEENS1_35KernelTmaWarpSpecializedCooperativeEEENS5_IJNSA_ILi256EEENSA_ILi64EEENSA_ILi128EEEEEEaNS5_IJlSB_lEEEaSK_NS4_8TiledMMAINS4_8MMA_AtomIJNS4_4SM904GMMA26MMA_64x64x32_S32S8S8_SS_TNEEEENS4_6LayoutINS5_IJSC_SB_SB_EEENS5_IJSB_NSA_ILi0EEEST_EEEEENS5_IJNS4_10UnderscoreESW_SW_EEEEENS4_23SM90_TMA_LOAD_MULTICASTENS4_14ComposedLayoutINS4_7SwizzleILi3ELi4ELi3EEENS4_18smem_ptr_flag_bitsILi8EEENSR_INS5_IJNSA_ILi8EEESI_EEENS5_IJSI_SB_EEEEEEEvNS4_8identityENS4_13SM90_TMA_LOADES19_vS1A_EENS_8epilogue10collective6detail29Sm90TmaWarpSpecializedAdapterINS1E_15DefaultEpilogueIaSK_SK_NS1D_6thread17LinearCombinationIaLi1EiiLNS1I_9ScaleType4KindE0ELNS_15FloatRoundStyleE2EaEENS1_15EpilogueDefaultEEEEEvvEEEEvNT_6ParamsE)
        /*0014*/ 	.word	0x00000000


	//----- nvinfo : EIATTR_MIN_STACK_SIZE
	.align		4
.L_17:
        /*0018*/ 	.byte	0x04, 0x12
        /*001a*/ 	.short	(.L_19 - .L_18)
	.align		4
.L_18:
        /*001c*/ 	.word	index@(_ZN7cutlass13device_kernelINS_4gemm6kernel13GemmUniversalIN4cute5tupleIJiiiiEEENS1_10collective13CollectiveMmaINS1_34MainloopSm90TmaGmmaWarpSpecializedILi4ENS5_IJNS4_1CILi1EEENSA_ILi2EEESB_EEENS1_35KernelTmaWarpSpecializedCooperativeEEENS5_IJNSA_ILi256EEENSA_ILi64EEENSA_ILi128EEEEEEaNS5_IJlSB_lEEEaSK_NS4_8TiledMMAINS4_8MMA_AtomIJNS4_4SM904GMMA26MMA_64x64x32_S32S8S8_SS_TNEEEENS4_6LayoutINS5_IJSC_SB_SB_EEENS5_IJSB_NSA_ILi0EEEST_EEEEENS5_IJNS4_10UnderscoreESW_SW_EEEEENS4_23SM90_TMA_LOAD_MULTICASTENS4_14ComposedLayoutINS4_7SwizzleILi3ELi4ELi3EEENS4_18smem_ptr_flag_bitsILi8EEENSR_INS5_IJNSA_ILi8EEESI_EEENS5_IJSI_SB_EEEEEEEvNS4_8identityENS4_13SM90_TMA_LOADES19_vS1A_EENS_8epilogue10collective6detail29Sm90TmaWarpSpecializedAdapterINS1E_15DefaultEpilogueIaSK_SK_NS1D_6thread17LinearCombinationIaLi1EiiLNS1I_9ScaleType4KindE0ELNS_15FloatRoundStyleE2EaEENS1_15EpilogueDefaultEEEEEvvEEEEvNT_6ParamsE)
        /*0020*/ 	.word	0x00000000
.L_19:


//--------------------- .nv.compat                --------------------------
	.section	.nv.compat,"",@"SHT_CUDA_COMPAT_INFO"
	.align	4
        /*0000*/ 	.byte	0x02, 0x09, 0x01, 0x00, 0x02, 0x02, 0x04, 0x00, 0x02, 0x05, 0x05, 0x00, 0x03, 0x07, 0x01, 0x01
        /*0010*/ 	.byte	0x02, 0x03, 0x01, 0x00, 0x02, 0x06, 0x01, 0x00, 0x04, 0x0b, 0x08, 0x00, 0x00, 0x00, 0x00, 0x00
        /*0020*/ 	.byte	0x00, 0x00, 0x00, 0x00


//--------------------- .nv.info._ZN7cutlass13device_kernelINS_4gemm6kernel13GemmUniversalIN4cute5tupleIJiiiiEEENS1_10collective13CollectiveMmaINS1_34MainloopSm90TmaGmmaWarpSpecializedILi4ENS5_IJNS4_1CILi1EEENSA_ILi2EEESB_EEENS1_35KernelTmaWarpSpecializedCooperativeEEENS5_IJNSA_ILi256EEENSA_ILi64EEENSA_ILi128EEEEEEaNS5_IJlSB_lEEEaSK_NS4_8TiledMMAINS4_8MMA_AtomIJNS4_4SM904GMMA26MMA_64x64x32_S32S8S8_SS_TNEEEENS4_6LayoutINS5_IJSC_SB_SB_EEENS5_IJSB_NSA_ILi0EEEST_EEEEENS5_IJNS4_10UnderscoreESW_SW_EEEEENS4_23SM90_TMA_LOAD_MULTICASTENS4_14ComposedLayoutINS4_7SwizzleILi3ELi4ELi3EEENS4_18smem_ptr_flag_bitsILi8EEENSR_INS5_IJNSA_ILi8EEESI_EEENS5_IJSI_SB_EEEEEEEvNS4_8identityENS4_13SM90_TMA_LOADES19_vS1A_EENS_8epilogue10collective6detail29Sm90TmaWarpSpecializedAdapterINS1E_15DefaultEpilogueIaSK_SK_NS1D_6thread17LinearCombinationIaLi1EiiLNS1I_9ScaleType4KindE0ELNS_15FloatRoundStyleE2EaEENS1_15EpilogueDefaultEEEEEvvEEEEvNT_6ParamsE --------------------------
	.section	.nv.info._ZN7cutlass13device_kernelINS_4gemm6kernel13GemmUniversalIN4cute5tupleIJiiiiEEENS1_10collective13CollectiveMmaINS1_34MainloopSm90TmaGmmaWarpSpecializedILi4ENS5_IJNS4_1CILi1EEENSA_ILi2EEESB_EEENS1_35KernelTmaWarpSpecializedCooperativeEEENS5_IJNSA_ILi256EEENSA_ILi64EEENSA_ILi128EEEEEEaNS5_IJlSB_lEEEaSK_NS4_8TiledMMAINS4_8MMA_AtomIJNS4_4SM904GMMA26MMA_64x64x32_S32S8S8_SS_TNEEEENS4_6LayoutINS5_IJSC_SB_SB_EEENS5_IJSB_NSA_ILi0EEEST_EEEEENS5_IJNS4_10UnderscoreESW_SW_EEEEENS4_23SM90_TMA_LOAD_MULTICASTENS4_14ComposedLayoutINS4_7SwizzleILi3ELi4ELi3EEENS4_18smem_ptr_flag_bitsILi8EEENSR_INS5_IJNSA_ILi8EEESI_EEENS5_IJSI_SB_EEEEEEEvNS4_8identityENS4_13SM90_TMA_LOADES19_vS1A_EENS_8epilogue10collective6detail29Sm90TmaWarpSpecializedAdapterINS1E_15DefaultEpilogueIaSK_SK_NS1D_6thread17LinearCombinationIaLi1EiiLNS1I_9ScaleType4KindE0ELNS_15FloatRoundStyleE2EaEENS1_15EpilogueDefaultEEEEEvvEEEEvNT_6ParamsE,"",@"SHT_CUDA_INFO"
	.sectionflags	@""
	.align	4


	//----- nvinfo : EIATTR_CUDA_API_VERSION
	.align		4
        /*0000*/ 	.byte	0x04, 0x37
        /*0002*/ 	.short	(.L_21 - .L_20)
.L_20:
        /*0004*/ 	.word	0x00000082


	//----- nvinfo : EIATTR_KPARAM_INFO
	.align		4
.L_21:
        /*0008*/ 	.byte	0x04, 0x17
        /*000a*/ 	.short	(.L_23 - .L_22)
.L_22:
        /*000c*/ 	.word	0x00000000
        /*0010*/ 	.short	0x0000
        /*0012*/ 	.short	0x0070
        /*0014*/ 	.byte	0x00, 0xf0, 0x01, 0x10


	//----- nvinfo : EIATTR_SPARSE_MMA_MASK
	.align		4
.L_23:
        /*0018*/ 	.byte	0x03, 0x50
        /*001a*/ 	.short	0x0000


	//----- nvinfo : EIATTR_MAXREG_COUNT
	.align		4
        /*001c*/ 	.byte	0x03, 0x1b
        /*001e*/ 	.short	0x00a8


	//----- nvinfo : EIATTR_NUM_BARRIERS
	.align		4
        /*0020*/ 	.byte	0x02, 0x4c
        /*0022*/ 	.byte	0x01
	.zero		1


	//----- nvinfo : EIATTR_EXTERNS
	.align		4
        /*0024*/ 	.byte	0x04, 0x0f
        /*0026*/ 	.short	(.L_25 - .L_24)


	//   ....[0]....
	.align		4
.L_24:
        /*0028*/ 	.word	index@(__assertfail)


	//----- nvinfo : EIATTR_MERCURY_ISA_VERSION
	.align		4
.L_25:
        /*002c*/ 	.byte	0x03, 0x5f
        /*002e*/ 	.short	0x0101


	//----- nvinfo : EIATTR_INT_WARP_WIDE_INSTR_OFFSETS
	.align		4
        /*0030*/ 	.byte	0x04, 0x31
        /*0032*/ 	.short	(.L_27 - .L_26)


	//   ....[0]....
.L_26:
        /*0034*/ 	.word	0x00000420


	//   ....[1]....
        /*0038*/ 	.word	0x00000440


	//   ....[2]....
        /*003c*/ 	.word	0x00000610


	//   ....[3]....
        /*0040*/ 	.word	0x00001f60


	//----- nvinfo : EIATTR_COOP_GROUP_MASK_REGIDS
	.align		4
.L_27:
        /*0044*/ 	.byte	0x04, 0x29
        /*0046*/ 	.short	(.L_29 - .L_28)


	//   ....[0]....
.L_28:
        /*0048*/ 	.word	0xffffffff


	//   ....[1]....
        /*004c*/ 	.word	0xffffffff


	//   ....[2]....
        /*0050*/ 	.word	0xffffffff


	//   ....[3]....
        /*0054*/ 	.word	0xffffffff


	//   ....[4]....
        /*0058*/ 	.word	0xffffffff


	//   ....[5]....
        /*005c*/ 	.word	0xffffffff


	//----- nvinfo : EIATTR_COOP_GROUP_INSTR_OFFSETS
	.align		4
.L_29:
        /*0060*/ 	.byte	0x04, 0x28
        /*0062*/ 	.short	(.L_31 - .L_30)


	//   ....[0]....
.L_30:
        /*0064*/ 	.word	0x00000060


	//   ....[1]....
        /*0068*/ 	.word	0x00000070


	//   ....[2]....
        /*006c*/ 	.word	0x00000130


	//   ....[3]....
        /*0070*/ 	.word	0x000002d0


	//   ....[4]....
        /*0074*/ 	.word	0x00000780


	//   ....[5]....
        /*0078*/ 	.word	0x000011c0


	//----- nvinfo : EIATTR_REG_RECONFIG
	.align		4
.L_31:
        /*007c*/ 	.byte	0x01, 0x54
	.zero		2


	//----- nvinfo : EIATTR_SYSCALL_OFFSETS
	.align		4
        /*0080*/ 	.byte	0x04, 0x46
        /*0082*/ 	.short	(.L_33 - .L_32)


	//   ....[0]....
.L_32:
        /*0084*/ 	.word	0x00001390


	//----- nvinfo : EIATTR_MBARRIER_INSTR_OFFSETS
	.align		4
.L_33:
        /*0088*/ 	.byte	0x04, 0x39
        /*008a*/ 	.short	(.L_35 - .L_34)


	//   ....[0]....
.L_34:
        /*008c*/ 	.word	0x00000230
        /*0090*/ 	.word	0x000000ff
        /*0094*/ 	.word	0x00000000
        /*0098*/ 	.short	0x0100
        /*009a*/ 	.byte	0x08
	.zero		1


	//   ....[1]....
        /*009c*/ 	.word	0x00000240
        /*00a0*/ 	.word	0x000000ff
        /*00a4*/ 	.word	0x00000020
        /*00a8*/ 	.short	0x0100
        /*00aa*/ 	.byte	0x08
	.zero		1


	//   ....[2]....
        /*00ac*/ 	.word	0x00000250
        /*00b0*/ 	.word	0x000000ff
        /*00b4*/ 	.word	0x00000008
        /*00b8*/ 	.short	0x0100
        /*00ba*/ 	.byte	0x08
	.zero		1


	//   ....[3]....
        /*00bc*/ 	.word	0x00000260
        /*00c0*/ 	.word	0x000000ff
        /*00c4*/ 	.word	0x00000028
        /*00c8*/ 	.short	0x0100
        /*00ca*/ 	.byte	0x08
	.zero		1


	//   ....[4]....
        /*00cc*/ 	.word	0x00000270
        /*00d0*/ 	.word	0x000000ff
        /*00d4*/ 	.word	0x00000010
        /*00d8*/ 	.short	0x0100
        /*00da*/ 	.byte	0x08
	.zero		1


	//   ....[5]....
        /*00dc*/ 	.word	0x00000280
        /*00e0*/ 	.word	0x000000ff
        /*00e4*/ 	.word	0x00000030
        /*00e8*/ 	.short	0x0100
        /*00ea*/ 	.byte	0x08
	.zero		1


	//   ....[6]....
        /*00ec*/ 	.word	0x00000290
        /*00f0*/ 	.word	0x000000ff
        /*00f4*/ 	.word	0x00000018
        /*00f8*/ 	.short	0x0100
        /*00fa*/ 	.byte	0x08
	.zero		1


	//   ....[7]....
        /*00fc*/ 	.word	0x000002a0
        /*0100*/ 	.word	0x000000ff
        /*0104*/ 	.word	0x00000038
        /*0108*/ 	.short	0x0100
        /*010a*/ 	.byte	0x08
	.zero		1


	//   ....[8]....
        /*010c*/ 	.word	0x00000690
        /*0110*/ 	.word	0x000000ff
        /*0114*/ 	.word	0x00000050
        /*0118*/ 	.short	0x0100
        /*011a*/ 	.byte	0x06
	.zero		1


	//   ....[9]....
        /*011c*/ 	.word	0x00000720
        /*0120*/ 	.word	0x000000ff
        /*0124*/ 	.word	0x00000058
        /*0128*/ 	.short	0x0100
        /*012a*/ 	.byte	0x06
	.zero		1


	//   ....[10]....
        /*012c*/ 	.word	0x00001460
        /*0130*/ 	.word	0x00000003
        /*0134*/ 	.word	0x00000000
        /*0138*/ 	.short	0x010a
        /*013a*/ 	.byte	0x3f
	.zero		1


	//   ....[11]....
        /*013c*/ 	.word	0x000014a0
        /*0140*/ 	.word	0x00000003
        /*0144*/ 	.word	0x00000000
        /*0148*/ 	.short	0x010a
        /*014a*/ 	.byte	0x3f
	.zero		1


	//   ....[12]....
        /*014c*/ 	.word	0x000019e0
        /*0150*/ 	.word	0x00000005
        /*0154*/ 	.word	0x00000000
        /*0158*/ 	.short	0x010a
        /*015a*/ 	.byte	0x3f
	.zero		1


	//   ....[13]....
        /*015c*/ 	.word	0x00001a20
        /*0160*/ 	.word	0x00000005
        /*0164*/ 	.word	0x00000000
        /*0168*/ 	.short	0x010a
        /*016a*/ 	.byte	0x3f
	.zero		1


	//   ....[14]....
        /*016c*/ 	.word	0x00001e00
        /*0170*/ 	.word	0x00000005
        /*0174*/ 	.word	0x00000000
        /*0178*/ 	.short	0x0101
        /*017a*/ 	.byte	0x3f
	.zero		1


	//   ....[15]....
        /*017c*/ 	.word	0x00001fe0
        /*0180*/ 	.word	0x00000003
        /*0184*/ 	.word	0x00000000
        /*0188*/ 	.short	0x0101
        /*018a*/ 	.byte	0x3f
	.zero		1


	//   ....[16]....
        /*018c*/ 	.word	0x00006640
        /*0190*/ 	.word	0x00000014
        /*0194*/ 	.word	0x00000020
        /*0198*/ 	.short	0x010a
        /*019a*/ 	.byte	0x3f
	.zero		1


	//   ....[17]....
        /*019c*/ 	.word	0x00006a00
        /*01a0*/ 	.word	0x00000005
        /*01a4*/ 	.word	0x00000058
        /*01a8*/ 	.short	0x0101
        /*01aa*/ 	.byte	0x3f
	.zero		1


	//   ....[18]....
        /*01ac*/ 	.word	0x00007120
        /*01b0*/ 	.word	0x00000007
        /*01b4*/ 	.word	0x00000000
        /*01b8*/ 	.short	0x010a
        /*01ba*/ 	.byte	0x3f
	.zero		1


	//   ....[19]....
        /*01bc*/ 	.word	0x000071a0
        /*01c0*/ 	.word	0x00000008
        /*01c4*/ 	.word	0x00000000
        /*01c8*/ 	.short	0x010a
        /*01ca*/ 	.byte	0x3f
	.zero		1


	//   ....[20]....
        /*01cc*/ 	.word	0x00007230
        /*01d0*/ 	.word	0x0000000b
        /*01d4*/ 	.word	0x00000000
        /*01d8*/ 	.short	0x010a
        /*01da*/ 	.byte	0x3f
	.zero		1


	//   ....[21]....
        /*01dc*/ 	.word	0x000072c0
        /*01e0*/ 	.word	0x00000003
        /*01e4*/ 	.word	0x00000000
        /*01e8*/ 	.short	0x010a
        /*01ea*/ 	.byte	0x3f
	.zero		1


	//   ....[22]....
        /*01ec*/ 	.word	0x00007320
        /*01f0*/ 	.word	0x00000003
        /*01f4*/ 	.word	0x00000000
        /*01f8*/ 	.short	0x010a
        /*01fa*/ 	.byte	0x3f
	.zero		1


	//   ....[23]....
        /*01fc*/ 	.word	0x00007370
        /*0200*/ 	.word	0x00000005
        /*0204*/ 	.word	0x00000000
        /*0208*/ 	.short	0x010a
        /*020a*/ 	.byte	0x3f
	.zero		1


	//   ....[24]....
        /*020c*/ 	.word	0x00007440
        /*0210*/ 	.word	0x00000014
        /*0214*/ 	.word	0x00000020
        /*0218*/ 	.short	0x010a
        /*021a*/ 	.byte	0x3f
	.zero		1


	//   ....[25]....
        /*021c*/ 	.word	0x00007510
        /*0220*/ 	.word	0x00000007
        /*0224*/ 	.word	0x00000000
        /*0228*/ 	.short	0x010a
        /*022a*/ 	.byte	0x3f
	.zero		1


	//   ....[26]....
        /*022c*/ 	.word	0x00007560
        /*0230*/ 	.word	0x00000008
        /*0234*/ 	.word	0x00000000
        /*0238*/ 	.short	0x010a
        /*023a*/ 	.byte	0x3f
	.zero		1


	//   ....[27]....
        /*023c*/ 	.word	0x000075b0
        /*0240*/ 	.word	0x0000000b
        /*0244*/ 	.word	0x00000000
        /*0248*/ 	.short	0x010a
        /*024a*/ 	.byte	0x3f
	.zero		1


	//----- nvinfo : EIATTR_NUM_MBARRIERS
	.align		4
.L_35:
        /*024c*/ 	.byte	0x03, 0x38
        /*024e*/ 	.short	0x000a


	//----- nvinfo : EIATTR_EXIT_INSTR_OFFSETS
	.align		4
        /*0250*/ 	.byte	0x04, 0x1c
        /*0252*/ 	.short	(.L_37 - .L_36)


	//   ....[0]....
.L_36:
        /*0254*/ 	.word	0x000008e0


	//   ....[1]....
        /*0258*/ 	.word	0x00001100


	//   ....[2]....
        /*025c*/ 	.word	0x00005d50


	//   ....[3]....
        /*0260*/ 	.word	0x000062b0


	//   ....[4]....
        /*0264*/ 	.word	0x00007310


	//----- nvinfo : EIATTR_MAX_THREADS
	.align		4
.L_37:
        /*0268*/ 	.byte	0x04, 0x05
        /*026a*/ 	.short	(.L_39 - .L_38)
.L_38:
        /*026c*/ 	.word	0x00000180
        /*0270*/ 	.word	0x00000001
        /*0274*/ 	.word	0x00000001


	//----- nvinfo : EIATTR_CRS_STACK_SIZE
	.align		4
.L_39:
        /*0278*/ 	.byte	0x04, 0x1e
        /*027a*/ 	.short	(.L_41 - .L_40)
.L_40:
        /*027c*/ 	.word	0x00000000


	//----- nvinfo : EIATTR_CBANK_PARAM_SIZE
	.align		4
.L_41:
        /*0280*/ 	.byte	0x03, 0x19
        /*0282*/ 	.short	0x0470


	//----- nvinfo : EIATTR_PARAM_CBANK
	.align		4
        /*0284*/ 	.byte	0x04, 0x0a
        /*0286*/ 	.short	(.L_43 - .L_42)
	.align		4
.L_42:
        /*0288*/ 	.word	index@(.nv.constant0._ZN7cutlass13device_kernelINS_4gemm6kernel13GemmUniversalIN4cute5tupleIJiiiiEEENS1_10collective13CollectiveMmaINS1_34MainloopSm90TmaGmmaWarpSpecializedILi4ENS5_IJNS4_1CILi1EEENSA_ILi2EEESB_EEENS1_35KernelTmaWarpSpecializedCooperativeEEENS5_IJNSA_ILi256EEENSA_ILi64EEENSA_ILi128EEEEEEaNS5_IJlSB_lEEEaSK_NS4_8TiledMMAINS4_8MMA_AtomIJNS4_4SM904GMMA26MMA_64x64x32_S32S8S8_SS_TNEEEENS4_6LayoutINS5_IJSC_SB_SB_EEENS5_IJSB_NSA_ILi0EEEST_EEEEENS5_IJNS4_10UnderscoreESW_SW_EEEEENS4_23SM90_TMA_LOAD_MULTICASTENS4_14ComposedLayoutINS4_7SwizzleILi3ELi4ELi3EEENS4_18smem_ptr_flag_bitsILi8EEENSR_INS5_IJNSA_ILi8EEESI_EEENS5_IJSI_SB_EEEEEEEvNS4_8identityENS4_13SM90_TMA_LOADES19_vS1A_EENS_8epilogue10collective6detail29Sm90TmaWarpSpecializedAdapterINS1E_15DefaultEpilogueIaSK_SK_NS1D_6thread17LinearCombinationIaLi1EiiLNS1I_9ScaleType4KindE0ELNS_15FloatRoundStyleE2EaEENS1_15EpilogueDefaultEEEEEvvEEEEvNT_6ParamsE)
        /*028c*/ 	.short	0x0210
        /*028e*/ 	.short	0x0470


	//----- nvinfo : EIATTR_SW_WAR
	.align		4
.L_43:
        /*0290*/ 	.byte	0x04, 0x36
        /*0292*/ 	.short	(.L_45 - .L_44)
.L_44:
        /*0294*/ 	.word	0x00000008
.L_45:


//--------------------- .nv.callgraph             --------------------------
	.section	.nv.callgraph,"",@"SHT_CUDA_CALLGRAPH"
	.align	4
	.sectionentsize	8
	.align		4
        /*0000*/ 	.word	0x00000000
	.align		4
        /*0004*/ 	.word	0xffffffff
	.align		4
        /*0008*/ 	.word	index@(_ZN7cutlass13device_kernelINS_4gemm6kernel13GemmUniversalIN4cute5tupleIJiiiiEEENS1_10collective13CollectiveMmaINS1_34MainloopSm90TmaGmmaWarpSpecializedILi4ENS5_IJNS4_1CILi1EEENSA_ILi2EEESB_EEENS1_35KernelTmaWarpSpecializedCooperativeEEENS5_IJNSA_ILi256EEENSA_ILi64EEENSA_ILi128EEEEEEaNS5_IJlSB_lEEEaSK_NS4_8TiledMMAINS4_8MMA_AtomIJNS4_4SM904GMMA26MMA_64x64x32_S32S8S8_SS_TNEEEENS4_6LayoutINS5_IJSC_SB_SB_EEENS5_IJSB_NSA_ILi0EEEST_EEEEENS5_IJNS4_10UnderscoreESW_SW_EEEEENS4_23SM90_TMA_LOAD_MULTICASTENS4_14ComposedLayoutINS4_7SwizzleILi3ELi4ELi3EEENS4_18smem_ptr_flag_bitsILi8EEENSR_INS5_IJNSA_ILi8EEESI_EEENS5_IJSI_SB_EEEEEEEvNS4_8identityENS4_13SM90_TMA_LOADES19_vS1A_EENS_8epilogue10collective6detail29Sm90TmaWarpSpecializedAdapterINS1E_15DefaultEpilogueIaSK_SK_NS1D_6thread17LinearCombinationIaLi1EiiLNS1I_9ScaleType4KindE0ELNS_15FloatRoundStyleE2EaEENS1_15EpilogueDefaultEEEEEvvEEEEvNT_6ParamsE)
	.align		4
        /*000c*/ 	.word	index@(__assertfail)
	.align		4
        /*0010*/ 	.word	0x00000000
	.align		4
        /*0014*/ 	.word	0xfffffffe
	.align		4
        /*0018*/ 	.word	0x00000000
	.align		4
        /*001c*/ 	.word	0xfffffffd
	.align		4
        /*0020*/ 	.word	0x00000000
	.align		4
        /*0024*/ 	.word	0xfffffffc


//--------------------- .nv.constant4             --------------------------
	.section	.nv.constant4,"a",@progbits
	.align	8
	.align		8
.nv.constant4:
        /*0000*/ 	.dword	__assertfail
	.align		8
        /*0008*/ 	.dword	__unnamed_1
	.align		8
        /*0010*/ 	.dword	_ZN39_INTERNAL_515918af_4_k_cu_ea38991d_64264cuda3std3__45__cpo5beginE
	.align		8
        /*0018*/ 	.dword	_ZN39_INTERNAL_515918af_4_k_cu_ea38991d_64264cuda3std3__45__cpo3endE
	.align		8
        /*0020*/ 	.dword	_ZN39_INTERNAL_515918af_4_k_cu_ea38991d_64264cuda3std3__45__cpo6cbeginE
	.align		8
        /*0028*/ 	.dword	_ZN39_INTERNAL_515918af_4_k_cu_ea38991d_64264cuda3std3__45__cpo4cendE
	.align		8
        /*0030*/ 	.dword	_ZN39_INTERNAL_515918af_4_k_cu_ea38991d_64264cuda3std3__441_GLOBAL__N__515918af_4_k_cu_ea38991d_64266ignoreE
	.align		8
        /*0038*/ 	.dword	_ZN39_INTERNAL_515918af_4_k_cu_ea38991d_64264cuda3std3__419piecewise_constructE
	.align		8
        /*0040*/ 	.dword	_ZN39_INTERNAL_515918af_4_k_cu_ea38991d_64264cuda3std3__48in_placeE
	.align		8
        /*0048*/ 	.dword	_ZN39_INTERNAL_515918af_4_k_cu_ea38991d_64264cuda3std6ranges3__45__cpo4swapE
	.align		8
        /*0050*/ 	.dword	_ZN39_INTERNAL_515918af_4_k_cu_ea38991d_64264cuda3std6ranges3__45__cpo9iter_moveE
	.align		8
        /*0058*/ 	.dword	_ZN39_INTERNAL_515918af_4_k_cu_ea38991d_64264cute7productE
	.align		8
        /*0060*/ 	.dword	_ZN39_INTERNAL_515918af_4_k_cu_ea38991d_64264cute1_E
	.align		8
        /*0068*/ 	.dword	$str$22
	.align		8
        /*0070*/ 	.dword	$str$23


//--------------------- .text._ZN7cutlass13device_kernelINS_4gemm6kernel13GemmUniversalIN4cute5tupleIJiiiiEEENS1_10collective13CollectiveMmaINS1_34MainloopSm90TmaGmmaWarpSpecializedILi4ENS5_IJNS4_1CILi1EEENSA_ILi2EEESB_EEENS1_35KernelTmaWarpSpecializedCooperativeEEENS5_IJNSA_ILi256EEENSA_ILi64EEENSA_ILi128EEEEEEaNS5_IJlSB_lEEEaSK_NS4_8TiledMMAINS4_8MMA_AtomIJNS4_4SM904GMMA26MMA_64x64x32_S32S8S8_SS_TNEEEENS4_6LayoutINS5_IJSC_SB_SB_EEENS5_IJSB_NSA_ILi0EEEST_EEEEENS5_IJNS4_10UnderscoreESW_SW_EEEEENS4_23SM90_TMA_LOAD_MULTICASTENS4_14ComposedLayoutINS4_7SwizzleILi3ELi4ELi3EEENS4_18smem_ptr_flag_bitsILi8EEENSR_INS5_IJNSA_ILi8EEESI_EEENS5_IJSI_SB_EEEEEEEvNS4_8identityENS4_13SM90_TMA_LOADES19_vS1A_EENS_8epilogue10collective6detail29Sm90TmaWarpSpecializedAdapterINS1E_15DefaultEpilogueIaSK_SK_NS1D_6thread17LinearCombinationIaLi1EiiLNS1I_9ScaleType4KindE0ELNS_15FloatRoundStyleE2EaEENS1_15EpilogueDefaultEEEEEvvEEEEvNT_6ParamsE --------------------------
	.section	.text._ZN7cutlass13device_kernelINS_4gemm6kernel13GemmUniversalIN4cute5tupleIJiiiiEEENS1_10collective13CollectiveMmaINS1_34MainloopSm90TmaGmmaWarpSpecializedILi4ENS5_IJNS4_1CILi1EEENSA_ILi2EEESB_EEENS1_35KernelTmaWarpSpecializedCooperativeEEENS5_IJNSA_ILi256EEENSA_ILi64EEENSA_ILi128EEEEEEaNS5_IJlSB_lEEEaSK_NS4_8TiledMMAINS4_8MMA_AtomIJNS4_4SM904GMMA26MMA_64x64x32_S32S8S8_SS_TNEEEENS4_6LayoutINS5_IJSC_SB_SB_EEENS5_IJSB_NSA_ILi0EEEST_EEEEENS5_IJNS4_10UnderscoreESW_SW_EEEEENS4_23SM90_TMA_LOAD_MULTICASTENS4_14ComposedLayoutINS4_7SwizzleILi3ELi4ELi3EEENS4_18smem_ptr_flag_bitsILi8EEENSR_INS5_IJNSA_ILi8EEESI_EEENS5_IJSI_SB_EEEEEEEvNS4_8identityENS4_13SM90_TMA_LOADES19_vS1A_EENS_8epilogue10collective6detail29Sm90TmaWarpSpecializedAdapterINS1E_15DefaultEpilogueIaSK_SK_NS1D_6thread17LinearCombinationIaLi1EiiLNS1I_9ScaleType4KindE0ELNS_15FloatRoundStyleE2EaEENS1_15EpilogueDefaultEEEEEvvEEEEvNT_6ParamsE,"ax",@progbits
	.align	128
.text._ZN7cutlass13device_kernelINS_4gemm6kernel13GemmUniversalIN4cute5tupleIJiiiiEEENS1_10collective13CollectiveMmaINS1_34MainloopSm90TmaGmmaWarpSpecializedILi4ENS5_IJNS4_1CILi1EEENSA_ILi2EEESB_EEENS1_35KernelTmaWarpSpecializedCooperativeEEENS5_IJNSA_ILi256EEENSA_ILi64EEENSA_ILi128EEEEEEaNS5_IJlSB_lEEEaSK_NS4_8TiledMMAINS4_8MMA_AtomIJNS4_4SM904GMMA26MMA_64x64x32_S32S8S8_SS_TNEEEENS4_6LayoutINS5_IJSC_SB_SB_EEENS5_IJSB_NSA_ILi0EEEST_EEEEENS5_IJNS4_10UnderscoreESW_SW_EEEEENS4_23SM90_TMA_LOAD_MULTICASTENS4_14ComposedLayoutINS4_7SwizzleILi3ELi4ELi3EEENS4_18smem_ptr_flag_bitsILi8EEENSR_INS5_IJNSA_ILi8EEESI_EEENS5_IJSI_SB_EEEEEEEvNS4_8identityENS4_13SM90_TMA_LOADES19_vS1A_EENS_8epilogue10collective6detail29Sm90TmaWarpSpecializedAdapterINS1E_15DefaultEpilogueIaSK_SK_NS1D_6thread17LinearCombinationIaLi1EiiLNS1I_9ScaleType4KindE0ELNS_15FloatRoundStyleE2EaEENS1_15EpilogueDefaultEEEEEvvEEEEvNT_6ParamsE:
        .type           _ZN7cutlass13device_kernelINS_4gemm6kernel13GemmUniversalIN4cute5tupleIJiiiiEEENS1_10collective13CollectiveMmaINS1_34MainloopSm90TmaGmmaWarpSpecializedILi4ENS5_IJNS4_1CILi1EEENSA_ILi2EEESB_EEENS1_35KernelTmaWarpSpecializedCooperativeEEENS5_IJNSA_ILi256EEENSA_ILi64EEENSA_ILi128EEEEEEaNS5_IJlSB_lEEEaSK_NS4_8TiledMMAINS4_8MMA_AtomIJNS4_4SM904GMMA26MMA_64x64x32_S32S8S8_SS_TNEEEENS4_6LayoutINS5_IJSC_SB_SB_EEENS5_IJSB_NSA_ILi0EEEST_EEEEENS5_IJNS4_10UnderscoreESW_SW_EEEEENS4_23SM90_TMA_LOAD_MULTICASTENS4_14ComposedLayoutINS4_7SwizzleILi3ELi4ELi3EEENS4_18smem_ptr_flag_bitsILi8EEENSR_INS5_IJNSA_ILi8EEESI_EEENS5_IJSI_SB_EEEEEEEvNS4_8identityENS4_13SM90_TMA_LOADES19_vS1A_EENS_8epilogue10collective6detail29Sm90TmaWarpSpecializedAdapterINS1E_15DefaultEpilogueIaSK_SK_NS1D_6thread17LinearCombinationIaLi1EiiLNS1I_9ScaleType4KindE0ELNS_15FloatRoundStyleE2EaEENS1_15EpilogueDefaultEEEEEvvEEEEvNT_6ParamsE,@function
        .size           _ZN7cutlass13device_kernelINS_4gemm6kernel13GemmUniversalIN4cute5tupleIJiiiiEEENS1_10collective13CollectiveMmaINS1_34MainloopSm90TmaGmmaWarpSpecializedILi4ENS5_IJNS4_1CILi1EEENSA_ILi2EEESB_EEENS1_35KernelTmaWarpSpecializedCooperativeEEENS5_IJNSA_ILi256EEENSA_ILi64EEENSA_ILi128EEEEEEaNS5_IJlSB_lEEEaSK_NS4_8TiledMMAINS4_8MMA_AtomIJNS4_4SM904GMMA26MMA_64x64x32_S32S8S8_SS_TNEEEENS4_6LayoutINS5_IJSC_SB_SB_EEENS5_IJSB_NSA_ILi0EEEST_EEEEENS5_IJNS4_10UnderscoreESW_SW_EEEEENS4_23SM90_TMA_LOAD_MULTICASTENS4_14ComposedLayoutINS4_7SwizzleILi3ELi4ELi3EEENS4_18smem_ptr_flag_bitsILi8EEENSR_INS5_IJNSA_ILi8EEESI_EEENS5_IJSI_SB_EEEEEEEvNS4_8identityENS4_13SM90_TMA_LOADES19_vS1A_EENS_8epilogue10collective6detail29Sm90TmaWarpSpecializedAdapterINS1E_15DefaultEpilogueIaSK_SK_NS1D_6thread17LinearCombinationIaLi1EiiLNS1I_9ScaleType4KindE0ELNS_15FloatRoundStyleE2EaEENS1_15EpilogueDefaultEEEEEvvEEEEvNT_6ParamsE,(.L_x_201 - _ZN7cutlass13device_kernelINS_4gemm6kernel13GemmUniversalIN4cute5tupleIJiiiiEEENS1_10collective13CollectiveMmaINS1_34MainloopSm90TmaGmmaWarpSpecializedILi4ENS5_IJNS4_1CILi1EEENSA_ILi2EEESB_EEENS1_35KernelTmaWarpSpecializedCooperativeEEENS5_IJNSA_ILi256EEENSA_ILi64EEENSA_ILi128EEEEEEaNS5_IJlSB_lEEEaSK_NS4_8TiledMMAINS4_8MMA_AtomIJNS4_4SM904GMMA26MMA_64x64x32_S32S8S8_SS_TNEEEENS4_6LayoutINS5_IJSC_SB_SB_EEENS5_IJSB_NSA_ILi0EEEST_EEEEENS5_IJNS4_10UnderscoreESW_SW_EEEEENS4_23SM90_TMA_LOAD_MULTICASTENS4_14ComposedLayoutINS4_7SwizzleILi3ELi4ELi3EEENS4_18smem_ptr_flag_bitsILi8EEENSR_INS5_IJNSA_ILi8EEESI_EEENS5_IJSI_SB_EEEEEEEvNS4_8identityENS4_13SM90_TMA_LOADES19_vS1A_EENS_8epilogue10collective6detail29Sm90TmaWarpSpecializedAdapterINS1E_15DefaultEpilogueIaSK_SK_NS1D_6thread17LinearCombinationIaLi1EiiLNS1I_9ScaleType4KindE0ELNS_15FloatRoundStyleE2EaEENS1_15EpilogueDefaultEEEEEvvEEEEvNT_6ParamsE)
        .other          _ZN7cutlass13device_kernelINS_4gemm6kernel13GemmUniversalIN4cute5tupleIJiiiiEEENS1_10collective13CollectiveMmaINS1_34MainloopSm90TmaGmmaWarpSpecializedILi4ENS5_IJNS4_1CILi1EEENSA_ILi2EEESB_EEENS1_35KernelTmaWarpSpecializedCooperativeEEENS5_IJNSA_ILi256EEENSA_ILi64EEENSA_ILi128EEEEEEaNS5_IJlSB_lEEEaSK_NS4_8TiledMMAINS4_8MMA_AtomIJNS4_4SM904GMMA26MMA_64x64x32_S32S8S8_SS_TNEEEENS4_6LayoutINS5_IJSC_SB_SB_EEENS5_IJSB_NSA_ILi0EEEST_EEEEENS5_IJNS4_10UnderscoreESW_SW_EEEEENS4_23SM90_TMA_LOAD_MULTICASTENS4_14ComposedLayoutINS4_7SwizzleILi3ELi4ELi3EEENS4_18smem_ptr_flag_bitsILi8EEENSR_INS5_IJNSA_ILi8EEESI_EEENS5_IJSI_SB_EEEEEEEvNS4_8identityENS4_13SM90_TMA_LOADES19_vS1A_EENS_8epilogue10collective6detail29Sm90TmaWarpSpecializedAdapterINS1E_15DefaultEpilogueIaSK_SK_NS1D_6thread17LinearCombinationIaLi1EiiLNS1I_9ScaleType4KindE0ELNS_15FloatRoundStyleE2EaEENS1_15EpilogueDefaultEEEEEvvEEEEvNT_6ParamsE,@"STO_CUDA_ENTRY STV_DEFAULT"
_ZN7cutlass13device_kernelINS_4gemm6kernel13GemmUniversalIN4cute5tupleIJiiiiEEENS1_10collective13CollectiveMmaINS1_34MainloopSm90TmaGmmaWarpSpecializedILi4ENS5_IJNS4_1CILi1EEENSA_ILi2EEESB_EEENS1_35KernelTmaWarpSpecializedCooperativeEEENS5_IJNSA_ILi256EEENSA_ILi64EEENSA_ILi128EEEEEEaNS5_IJlSB_lEEEaSK_NS4_8TiledMMAINS4_8MMA_AtomIJNS4_4SM904GMMA26MMA_64x64x32_S32S8S8_SS_TNEEEENS4_6LayoutINS5_IJSC_SB_SB_EEENS5_IJSB_NSA_ILi0EEEST_EEEEENS5_IJNS4_10UnderscoreESW_SW_EEEEENS4_23SM90_TMA_LOAD_MULTICASTENS4_14ComposedLayoutINS4_7SwizzleILi3ELi4ELi3EEENS4_18smem_ptr_flag_bitsILi8EEENSR_INS5_IJNSA_ILi8EEESI_EEENS5_IJSI_SB_EEEEEEEvNS4_8identityENS4_13SM90_TMA_LOADES19_vS1A_EENS_8epilogue10collective6detail29Sm90TmaWarpSpecializedAdapterINS1E_15DefaultEpilogueIaSK_SK_NS1D_6thread17LinearCombinationIaLi1EiiLNS1I_9ScaleType4KindE0ELNS_15FloatRoundStyleE2EaEENS1_15EpilogueDefaultEEEEEvvEEEEvNT_6ParamsE:
[----:B------:R-:W0:Y:S01]  /*0000*/  LDC R1, c[0x0][0x28] ;  /* 0x00000a00ff017b82 */ /* 0x000e220000000800 */
[----:B------:R-:W1:Y:S01]  /*0010*/  S2R R18, SR_TID.X ;  /* 0x0000000000127919 */ /* 0x000e620000002100 */
[----:B------:R-:W-:Y:S01]  /*0020*/  ELECT P0, URZ, PT ;  /* 0x00000000003f782f */ /* 0x000fe20003800000 */
[----:B------:R-:W-:Y:S01]  /*0030*/  BSSY B0, `(.L_x_0) ;  /* 0x000000f000007945 */ /* 0x000fe20003800000 */
[--C-:B-1----:R-:W-:Y:S02]  /*0040*/  SHF.R.U32.HI R0, RZ, 0x5, R18.reuse ;  /* 0x00000005ff007819 */ /* 0x102fe40000011612 */
[----:B------:R-:W-:-:S03]  /*0050*/  SHF.R.U32.HI R3, RZ, 0x7, R18 ;  /* 0x00000007ff037819 */ /* 0x000fc60000011612 */
[----:B------:R-:W1:Y:S04]  /*0060*/  SHFL.IDX PT, R2, R0, RZ, 0x1f ;  /* 0x00001fff00027589 */ /* 0x000e6800000e0000 */
[----:B------:R2:W3:Y:S01]  /*0070*/  SHFL.IDX PT, R5, R3, RZ, 0x1f ;  /* 0x00001fff03057589 */ /* 0x0004e200000e0000 */
[----:B-1----:R-:W-:-:S13]  /*0080*/  ISETP.NE.OR P0, PT, R2, RZ, !P0 ;  /* 0x000000ff0200720c */ /* 0x002fda0004705670 */
[----:B0-23--:R-:W-:Y:S05]  /*0090*/  @P0 BRA `(.L_x_1) ;  /* 0x0000000000200947 */ /* 0x00dfea0003800000 */
[----:B------:R-:W-:Y:S02]  /*00a0*/  ULDC.64 UR4, c[0x0][0x198] ;  /* 0x0000660000047ab9 */ /* 0x000fe40000000a00 */
[----:B------:R-:W-:Y:S02]  /*00b0*/  UIADD3 UR6, UP0, UR4, 0xf0, URZ ;  /* 0x000000f004067890 */ /* 0x000fe4000ff1e03f */
[----:B------:R-:W-:Y:S02]  /*00c0*/  UIADD3 UR4, UP1, UR4, 0x1f0, URZ ;  /* 0x000001f004047890 */ /* 0x000fe4000ff3e03f */
[----:B------:R-:W-:Y:S02]  /*00d0*/  UIADD3.X UR7, URZ, UR5, URZ, UP0, !UPT ;  /* 0x000000053f077290 */ /* 0x000fe400087fe43f */
[----:B------:R-:W-:-:S07]  /*00e0*/  UIADD3.X UR5, URZ, UR5, URZ, UP1, !UPT ;  /* 0x000000053f057290 */ /* 0x000fce0008ffe43f */
[----:B------:R0:W-:Y:S02]  /*00f0*/  UTMACCTL.PF [UR6] ;  /* 0x00000000060079b9 */ /* 0x0001e40008040000 */
[----:B------:R0:W-:Y:S02]  /*0100*/  UTMACCTL.PF [UR4] ;  /* 0x00000000040079b9 */ /* 0x0001e40008040000 */
[----:B0-----:R-:W-:Y:S01]  /*0110*/  NOP ;  /* 0x0000000000007918 */ /* 0x001fe20000000000 */
.L_x_1:
[----:B------:R-:W-:Y:S05]  /*0120*/  BSYNC B0 ;  /* 0x0000000000007941 */ /* 0x000fea0003800000 */
.L_x_0:
[----:B------:R-:W0:Y:S02]  /*0130*/  SHFL.IDX PT, R3, R0, RZ, 0x1f ;  /* 0x00001fff00037589 */ /* 0x000e2400000e0000 */
[----:B0-----:R-:W-:-:S13]  /*0140*/  ISETP.NE.AND P0, PT, R3, RZ, PT ;  /* 0x000000ff0300720c */ /* 0x001fda0003f05270 */
[----:B------:R-:W-:Y:S05]  /*0150*/  @P0 BRA `(.L_x_2) ;  /* 0x0000000000580947 */ /* 0x000fea0003800000 */
[----:B------:R-:W0:Y:S01]  /*0160*/  S2UR UR8, SR_CgaCtaId ;  /* 0x00000000000879c3 */ /* 0x000e220000008800 */
[----:B------:R-:W-:Y:S01]  /*0170*/  UMOV UR4, 0x400 ;  /* 0x0000040000047882 */ /* 0x000fe20000000000 */
[----:B------:R-:W-:Y:S01]  /*0180*/  UMOV UR5, 0x1 ;  /* 0x0000000100057882 */ /* 0x000fe20000000000 */
[----:B------:R-:W-:Y:S01]  /*0190*/  UMOV UR6, 0x4 ;  /* 0x0000000400067882 */ /* 0x000fe20000000000 */
[----:B------:R-:W-:Y:S01]  /*01a0*/  ELECT P0, URZ, PT ;  /* 0x00000000003f782f */ /* 0x000fe20003800000 */
[----:B------:R-:W-:-:S04]  /*01b0*/  UIADD3 UR6, -UR6, 0x100000, URZ ;  /* 0x0010000006067890 */ /* 0x000fc8000fffe13f */
[----:B------:R-:W-:Y:S02]  /*01c0*/  USHF.L.U32 UR7, UR6, 0xb, URZ ;  /* 0x0000000b06077899 */ /* 0x000fe4000800063f */
[----:B------:R-:W-:Y:S02]  /*01d0*/  USHF.L.U32 UR6, UR6, 0x1, URZ ;  /* 0x0000000106067899 */ /* 0x000fe4000800063f */
[----:B0-----:R-:W-:Y:S02]  /*01e0*/  ULEA UR8, UR8, UR4, 0x18 ;  /* 0x0000000408087291 */ /* 0x001fe4000f8ec03f */
[----:B------:R-:W-:-:S04]  /*01f0*/  UIADD3 UR4, -UR5, 0x100000, URZ ;  /* 0x0010000005047890 */ /* 0x000fc8000fffe13f */
[----:B------:R-:W-:Y:S02]  /*0200*/  USHF.L.U32 UR5, UR4, 0xb, URZ ;  /* 0x0000000b04057899 */ /* 0x000fe4000800063f */
[----:B------:R-:W-:Y:S01]  /*0210*/  USHF.L.U32 UR4, UR4, 0x1, URZ ;  /* 0x0000000104047899 */ /* 0x000fe2000800063f */
[----:B------:R-:W0:Y:S11]  /*0220*/  FENCE.VIEW.ASYNC.S ;  /* 0x00000000000073c6 */ /* 0x000e360000000000 */
[----:B0-----:R0:W1:Y:S01]  /*0230*/  SYNCS.EXCH.64 URZ, [UR8], UR4 ;  /* 0x00000004083f75b2 */ /* 0x0010620008000100 */
[----:B------:R0:W2:Y:S01]  /*0240*/  SYNCS.EXCH.64 URZ, [UR8+0x20], UR6 ;  /* 0x00002006083f75b2 */ /* 0x0000a20008000100 */
[----:B------:R0:W3:Y:S01]  /*0250*/  SYNCS.EXCH.64 URZ, [UR8+0x8], UR4 ;  /* 0x00000804083f75b2 */ /* 0x0000e20008000100 */
[----:B------:R0:W4:Y:S01]  /*0260*/  SYNCS.EXCH.64 URZ, [UR8+0x28], UR6 ;  /* 0x00002806083f75b2 */ /* 0x0001220008000100 */
[----:B------:R0:W0:Y:S01]  /*0270*/  SYNCS.EXCH.64 URZ, [UR8+0x10], UR4 ;  /* 0x00001004083f75b2 */ /* 0x0000220008000100 */
[----:B------:R0:W0:Y:S01]  /*0280*/  SYNCS.EXCH.64 URZ, [UR8+0x30], UR6 ;  /* 0x00003006083f75b2 */ /* 0x0000220008000100 */
[----:B------:R0:W0:Y:S01]  /*0290*/  SYNCS.EXCH.64 URZ, [UR8+0x18], UR4 ;  /* 0x00001804083f75b2 */ /* 0x0000220008000100 */
[----:B------:R0:W0:Y:S01]  /*02a0*/  SYNCS.EXCH.64 URZ, [UR8+0x38], UR6 ;  /* 0x00003806083f75b2 */ /* 0x0000220008000100 */
[----:B------:R-:W-:Y:S01]  /*02b0*/  NOP ;  /* 0x0000000000007918 */ /* 0x000fe20000000000 */
.L_x_2:
[----:B------:R-:W-:Y:S01]  /*02c0*/  SHF.R.S32.HI R7, RZ, 0x1f, R18 ;  /* 0x0000001fff077819 */ /* 0x000fe20000011412 */
[----:B------:R-:W5:Y:S01]  /*02d0*/  SHFL.IDX PT, R0, R0, RZ, 0x1f ;  /* 0x00001fff00007589 */ /* 0x000f6200000e0000 */
[----:B0-----:R-:W0:Y:S01]  /*02e0*/  S2UR UR8, SR_CTAID.X ;  /* 0x00000000000879c3 */ /* 0x001e220000002500 */
[----:B------:R-:W-:Y:S02]  /*02f0*/  ELECT P0, URZ, PT ;  /* 0x00000000003f782f */ /* 0x000fe40003800000 */
[----:B------:R-:W-:Y:S01]  /*0300*/  LEA.HI R7, R7, R18, RZ, 0x7 ;  /* 0x0000001207077211 */ /* 0x000fe200078f38ff */
[----:B------:R-:W1:Y:S01]  /*0310*/  S2R R4, SR_CTAID.Y ;  /* 0x0000000000047919 */ /* 0x000e620000002600 */
[----:B------:R-:W-:Y:S01]  /*0320*/  ULDC UR4, c[0x0][0x154] ;  /* 0x0000550000047ab9 */ /* 0x000fe20000000800 */
[----:B------:R-:W-:Y:S01]  /*0330*/  NOP ;  /* 0x0000000000007918 */ /* 0x000fe20000000000 */
[----:B------:R-:W-:Y:S01]  /*0340*/  LOP3.LUT R7, R7, 0xffffff80, RZ, 0xc0, !PT ;  /* 0xffffff8007077812 */ /* 0x000fe200078ec0ff */
[----:B------:R-:W-:Y:S01]  /*0350*/  NOP ;  /* 0x0000000000007918 */ /* 0x000fe20000000000 */
[----:B------:R-:W2:Y:S03]  /*0360*/  LDC R12, c[0x0][0x140] ;  /* 0x00005000ff0c7b82 */ /* 0x000ea60000000800 */
[----:B------:R-:W-:-:S05]  /*0370*/  IMAD.IADD R7, R18, 0x1, -R7 ;  /* 0x0000000112077824 */ /* 0x000fca00078e0a07 */
[----:B------:R-:W-:Y:S02]  /*0380*/  SHF.R.S32.HI R6, RZ, 0x1f, R7 ;  /* 0x0000001fff067819 */ /* 0x000fe40000011407 */
[----:B------:R-:W-:Y:S02]  /*0390*/  LOP3.LUT P2, RZ, R7, 0x7, RZ, 0xc0, !PT ;  /* 0x0000000707ff7812 */ /* 0x000fe4000784c0ff */
[----:B------:R-:W-:Y:S02]  /*03a0*/  LEA.HI R6, R6, R7, RZ, 0x3 ;  /* 0x0000000706067211 */ /* 0x000fe400078f18ff */
[----:B-----5:R-:W-:Y:S02]  /*03b0*/  ISETP.NE.OR P0, PT, R0, RZ, !P0 ;  /* 0x000000ff0000720c */ /* 0x020fe40004705670 */
[--C-:B------:R-:W-:Y:S02]  /*03c0*/  SHF.R.S32.HI R0, RZ, 0x3, R6.reuse ;  /* 0x00000003ff007819 */ /* 0x100fe40000011406 */
[----:B------:R-:W-:-:S02]  /*03d0*/  SHF.R.S32.HI R9, RZ, 0x1f, R6 ;  /* 0x0000001fff097819 */ /* 0x000fc40000011406 */
[----:B------:R-:W-:Y:S02]  /*03e0*/  SHF.R.S32.HI R6, RZ, 0x1f, R3 ;  /* 0x0000001fff067819 */ /* 0x000fe40000011403 */
[----:B------:R-:W-:Y:S02]  /*03f0*/  LEA.HI R9, R9, R0, RZ, 0x2 ;  /* 0x0000000009097211 */ /* 0x000fe400078f10ff */
[----:B------:R-:W-:Y:S02]  /*0400*/  LEA.HI R6, R6, R3, RZ, 0x2 ;  /* 0x0000000306067211 */ /* 0x000fe400078f10ff */
[----:B-1----:R-:W-:Y:S01]  /*0410*/  I2FP.F32.U32 R8, R4 ;  /* 0x0000000400087245 */ /* 0x002fe20000201000 */
[----:B------:R-:W-:Y:S01]  /*0420*/  VOTEU.ALL UP0, P0 ;  /* 0x00000000003f7886 */ /* 0x000fe20000000000 */
[----:B------:R-:W-:Y:S01]  /*0430*/  LOP3.LUT R6, R6, 0x3ffffffc, RZ, 0xc0, !PT ;  /* 0x3ffffffc06067812 */ /* 0x000fe200078ec0ff */
[----:B------:R-:W-:Y:S01]  /*0440*/  VOTEU.ALL UP1, P0 ;  /* 0x00000000003f7886 */ /* 0x000fe20000020000 */
[----:B------:R-:W-:Y:S01]  /*0450*/  LOP3.LUT R9, R9, 0xfffffffc, RZ, 0xc0, !PT ;  /* 0xfffffffc09097812 */ /* 0x000fe200078ec0ff */
[----:B------:R-:W-:Y:S01]  /*0460*/  FMUL R10, R8, UR4 ;  /* 0x00000004080a7c20 */ /* 0x000fe20008400000 */
[----:B------:R-:W1:Y:S01]  /*0470*/  @!UP0 S2UR UR7, SR_CgaCtaId ;  /* 0x00000000000789c3 */ /* 0x000e620000008800 */
[----:B------:R-:W-:Y:S01]  /*0480*/  IMAD.IADD R11, R3, 0x1, -R6 ;  /* 0x00000001030b7824 */ /* 0x000fe200078e0a06 */
[----:B0-----:R-:W-:Y:S01]  /*0490*/  I2FP.F32.U32 R6, UR8 ;  /* 0x0000000800067c45 */ /* 0x001fe20008201000 */
[----:B------:R-:W-:Y:S01]  /*04a0*/  IMAD.IADD R0, R0, 0x1, -R9 ;  /* 0x0000000100007824 */ /* 0x000fe200078e0a09 */
[----:B------:R-:W-:Y:S01]  /*04b0*/  ULDC UR4, c[0x0][0x150] ;  /* 0x0000540000047ab9 */ /* 0x000fe20000000800 */
[----:B------:R-:W0:Y:S01]  /*04c0*/  F2I.U32.TRUNC.NTZ R10, R10 ;  /* 0x0000000a000a7305 */ /* 0x000e22000020f000 */
[----:B------:R-:W-:Y:S01]  /*04d0*/  SHF.R.S32.HI R3, RZ, 0x1f, R2 ;  /* 0x0000001fff037819 */ /* 0x000fe20000011402 */
[----:B------:R-:W-:Y:S01]  /*04e0*/  FMUL R6, R6, UR4 ;  /* 0x0000000406067c20 */ /* 0x000fe20008400000 */
[----:B------:R-:W5:Y:S01]  /*04f0*/  LDC R9, c[0x0][0x148] ;  /* 0x00005200ff097b82 */ /* 0x000f620000000800 */
[----:B------:R-:W-:Y:S01]  /*0500*/  IMAD R11, R11, 0x4, R0 ;  /* 0x000000040b0b7824 */ /* 0x000fe200078e0200 */
[----:B------:R-:W-:Y:S01]  /*0510*/  LEA.HI R3, R3, R2, RZ, 0x2 ;  /* 0x0000000203037211 */ /* 0x000fe200078f10ff */
[----:B------:R-:W-:Y:S01]  /*0520*/  UMOV UR4, 0x20 ;  /* 0x0000002000047882 */ /* 0x000fe20000000000 */
[----:B------:R-:W-:Y:S01]  /*0530*/  @!UP0 UMOV UR6, 0x400 ;  /* 0x0000040000068882 */ /* 0x000fe20000000000 */
[----:B------:R-:W3:Y:S01]  /*0540*/  F2I.U32.TRUNC.NTZ R6, R6 ;  /* 0x0000000600067305 */ /* 0x000ee2000020f000 */
[----:B------:R-:W-:Y:S01]  /*0550*/  LOP3.LUT R3, R3, 0xfffffffc, RZ, 0xc0, !PT ;  /* 0xfffffffc03037812 */ /* 0x000fe200078ec0ff */
[----:B------:R-:W-:Y:S01]  /*0560*/  IMAD.SHL.U32 R22, R11, 0x4, RZ ;  /* 0x000000040b167824 */ /* 0x000fe200078e00ff */
[----:B------:R-:W4:Y:S01]  /*0570*/  LDC R8, c[0x0][0x144] ;  /* 0x00005100ff087b82 */ /* 0x000f220000000800 */
[----:B------:R-:W-:-:S04]  /*0580*/  @!UP0 UIADD3 UR4, -UR4, 0x100000, URZ ;  /* 0x0010000004048890 */ /* 0x000fc8000fffe13f */
[----:B------:R-:W-:Y:S02]  /*0590*/  @!UP0 USHF.L.U32 UR5, UR4, 0xb, URZ ;  /* 0x0000000b04058899 */ /* 0x000fe4000800063f */
[----:B------:R-:W-:Y:S01]  /*05a0*/  @!UP0 USHF.L.U32 UR4, UR4, 0x1, URZ ;  /* 0x0000000104048899 */ /* 0x000fe2000800063f */
[----:B--2---:R-:W-:Y:S01]  /*05b0*/  ISETP.EQ.U32.AND P3, PT, R12, 0x1, PT ;  /* 0x000000010c00780c */ /* 0x004fe20003f62070 */
[----:B------:R-:W-:Y:S01]  /*05c0*/  IMAD.IADD R0, R2, 0x1, -R3 ;  /* 0x0000000102007824 */ /* 0x000fe200078e0a03 */
[----:B------:R-:W-:Y:S01]  /*05d0*/  LOP3.LUT R22, R11, 0xc, R22, 0x78, !PT ;  /* 0x0000000c0b167812 */ /* 0x000fe200078e7816 */
[----:B0-----:R-:W-:Y:S01]  /*05e0*/  IMAD.MOV R14, RZ, RZ, -R10 ;  /* 0x000000ffff0e7224 */ /* 0x001fe200078e0a0a */
[----:B-1----:R-:W-:Y:S02]  /*05f0*/  @!UP0 ULEA UR6, UR7, UR6, 0x18 ;  /* 0x0000000607068291 */ /* 0x002fe4000f8ec03f */
[----:B------:R-:W-:Y:S01]  /*0600*/  ISETP.NE.AND P1, PT, R0, 0x3, PT ;  /* 0x000000030000780c */ /* 0x000fe20003f25270 */
[----:B------:R-:W-:Y:S01]  /*0610*/  VOTEU.ALL UP0, P0 ;  /* 0x00000000003f7886 */ /* 0x000fe20000000000 */
[----:B------:R-:W-:Y:S01]  /*0620*/  ISETP.LT.U32.AND P0, PT, R22, 0x2, !P2 ;  /* 0x000000021600780c */ /* 0x000fe20005701070 */
[----:B---3--:R-:W-:Y:S01]  /*0630*/  IMAD.MOV R3, RZ, RZ, -R6 ;  /* 0x000000ffff037224 */ /* 0x008fe200078e0a06 */
[----:B------:R-:W-:-:S02]  /*0640*/  ISETP.EQ.OR P1, PT, R0, RZ, !P1 ;  /* 0x000000ff0000720c */ /* 0x000fc40004f22670 */
[----:B------:R-:W-:Y:S01]  /*0650*/  ISETP.NE.AND P2, PT, R5, RZ, PT ;  /* 0x000000ff0500720c */ /* 0x000fe20003f45270 */
[----:B-----5:R-:W-:Y:S01]  /*0660*/  IMAD R7, R9, R14, R4 ;  /* 0x0000000e09077224 */ /* 0x020fe200078e0204 */
[----:B------:R-:W-:Y:S01]  /*0670*/  ISETP.EQ.AND P1, PT, R5, RZ, P1 ;  /* 0x000000ff0500720c */ /* 0x000fe20000f22270 */
[----:B------:R-:W0:Y:S02]  /*0680*/  FENCE.VIEW.ASYNC.S ;  /* 0x00000000000073c6 */ /* 0x000e240000000000 */
[----:B0-----:R0:W1:Y:S01]  /*0690*/  @!UP0 SYNCS.EXCH.64 URZ, [UR6+0x50], UR4 ;  /* 0x00005004063f85b2 */ /* 0x0010620008000100 */
[----:B------:R-:W-:Y:S02]  /*06a0*/  ISETP.NE.AND P4, PT, R7, R22, PT ;  /* 0x000000160700720c */ /* 0x000fe40003f85270 */
[----:B------:R-:W-:Y:S01]  /*06b0*/  SEL R19, RZ, 0x1, !P1 ;  /* 0x00000001ff137807 */ /* 0x000fe20004800000 */
[----:B----4-:R-:W-:Y:S02]  /*06c0*/  IMAD R3, R8, R3, UR8 ;  /* 0x0000000808037e24 */ /* 0x010fe4000f8e0203 */
[----:B------:R-:W-:-:S03]  /*06d0*/  VIADD R8, R5, 0xffffffff ;  /* 0xffffffff05087836 */ /* 0x000fc60000000000 */
[----:B------:R-:W-:Y:S02]  /*06e0*/  ISETP.EQ.OR P4, PT, R3, RZ, !P4 ;  /* 0x000000ff0300720c */ /* 0x000fe40006782670 */
[----:B------:R-:W-:Y:S02]  /*06f0*/  ISETP.GE.U32.AND P5, PT, R8, 0x2, PT ;  /* 0x000000020800780c */ /* 0x000fe40003fa6070 */
[----:B------:R-:W-:Y:S02]  /*0700*/  PLOP3.LUT P0, PT, P0, P4, PT, 0x80, 0x0 ;  /* 0x000000000000781c */ /* 0x000fe40000709070 */
[----:B------:R-:W-:Y:S01]  /*0710*/  SEL R19, R19, 0x2, P5 ;  /* 0x0000000213137807 */ /* 0x000fe20002800000 */
[----:B------:R0:W2:Y:S01]  /*0720*/  @!UP1 SYNCS.EXCH.64 URZ, [UR6+0x58], UR4 ;  /* 0x00005804063f95b2 */ /* 0x0000a20008000100 */
[----:B------:R-:W-:Y:S01]  /*0730*/  P2R R102, PR, RZ, 0x1 ;  /* 0x00000001ff667803 */ /* 0x000fe20000000000 */
[----:B------:R-:W-:Y:S01]  /*0740*/  NOP ;  /* 0x0000000000007918 */ /* 0x000fe20000000000 */
[----:B------:R-:W-:Y:S07]  /*0750*/  @!P3 BRA `(.L_x_3) ;  /* 0x000000000008b947 */ /* 0x000fee0003800000 */
[----:B-12---:R-:W-:Y:S01]  /*0760*/  UCGABAR_ARV ;  /* 0x00000000000079c7 */ /* 0x006fe20008000000 */
[----:B------:R-:W-:Y:S05]  /*0770*/  BRA `(.L_x_4) ;  /* 0x0000000000047947 */ /* 0x000fea0003800000 */
.L_x_3:
[----:B-12---:R-:W-:Y:S01]  /*0780*/  NOP ;  /* 0x0000000000007918 */ /* 0x006fe20000000000 */
.L_x_4:
[----:B------:R-:W1:Y:S01]  /*0790*/  LDC R2, c[0x0][0x65c] ;  /* 0x00019700ff027b82 */ /* 0x000e620000000800 */
[----:B------:R-:W-:Y:S02]  /*07a0*/  IMAD.U32 R6, RZ, RZ, UR8 ;  /* 0x00000008ff067e24 */ /* 0x000fe4000f8e00ff */
[----:B------:R-:W-:Y:S01]  /*07b0*/  IMAD.MOV.U32 R7, RZ, RZ, RZ ;  /* 0x000000ffff077224 */ /* 0x000fe200078e00ff */
[----:B-1----:R-:W-:-:S04]  /*07c0*/  ISETP.NE.AND P1, PT, R2, 0x1, PT ;  /* 0x000000010200780c */ /* 0x002fc80003f25270 */
[----:B------:R-:W-:-:S09]  /*07d0*/  P2R R5, PR, RZ, 0x2 ;  /* 0x00000002ff057803 */ /* 0x000fd20000000000 */
[----:B------:R-:W1:Y:S01]  /*07e0*/  @P1 LDC R17, c[0x0][0x10] ;  /* 0x00000400ff111b82 */ /* 0x000e620000000800 */
[----:B------:R-:W-:Y:S02]  /*07f0*/  @P1 IMAD.MOV.U32 R5, RZ, RZ, RZ ;  /* 0x000000ffff051224 */ /* 0x000fe400078e00ff */
[----:B------:R-:W-:-:S05]  /*0800*/  @P1 IMAD.MOV.U32 R13, RZ, RZ, RZ ;  /* 0x000000ffff0d1224 */ /* 0x000fca00078e00ff */
[----:B------:R-:W2:Y:S01]  /*0810*/  @!P1 LDC R11, c[0x0][0xc] ;  /* 0x00000300ff0b9b82 */ /* 0x000ea20000000800 */
[----:B-1----:R-:W-:-:S04]  /*0820*/  @P1 IMAD.WIDE.U32 R16, R17, UR8, R4 ;  /* 0x0000000811101c25 */ /* 0x002fc8000f8e0004 */
[----:B------:R-:W-:Y:S02]  /*0830*/  @P1 IMAD.IADD R17, R17, 0x1, R13 ;  /* 0x0000000111111824 */ /* 0x000fe400078e020d */
[----:B--2---:R-:W-:-:S04]  /*0840*/  @!P1 IMAD.WIDE.U32 R6, R4, R11, R6 ;  /* 0x0000000b04069225 */ /* 0x004fc800078e0006 */
[----:B------:R-:W-:Y:S02]  /*0850*/  @!P1 IMAD.MOV.U32 R16, RZ, RZ, R6 ;  /* 0x000000ffff109224 */ /* 0x000fe400078e0006 */
[----:B------:R-:W-:Y:S01]  /*0860*/  @!P1 IMAD.MOV.U32 R17, RZ, RZ, R7 ;  /* 0x000000ffff119224 */ /* 0x000fe200078e0007 */
[----:B------:R-:W-:Y:S06]  /*0870*/  @!P3 BRA `(.L_x_5) ;  /* 0x00000000000cb947 */ /* 0x000fec0003800000 */
[----:B------:R-:W-:Y:S01]  /*0880*/  UCGABAR_WAIT ;  /* 0x0000000000007dc7 */ /* 0x000fe20008000000 */
[----:B------:R-:W-:Y:S01]  /*0890*/  CCTL.IVALL ;  /* 0x00000000ff00798f */ /* 0x000fe20002000000 */
[----:B------:R-:W-:Y:S05]  /*08a0*/  BRA `(.L_x_6) ;  /* 0x0000000000047947 */ /* 0x000fea0003800000 */
.L_x_5:
[----:B------:R-:W-:Y:S06]  /*08b0*/  BAR.SYNC.DEFER_BLOCKING 0x0 ;  /* 0x0000000000007b1d */ /* 0x000fec0000010000 */
.L_x_6:
[----:B------:R-:W-:Y:S05]  /*08c0*/  @!P2 BRA `(.L_x_7) ;  /* 0x000000540024a947 */ /* 0x000fea0003800000 */
[----:B------:R-:W-:-:S13]  /*08d0*/  ISETP.GT.U32.AND P0, PT, R8, 0x1, PT ;  /* 0x000000010800780c */ /* 0x000fda0003f04070 */
[----:B0-----:R-:W-:Y:S05]  /*08e0*/  @P0 EXIT ;  /* 0x000000000000094d */ /* 0x001fea0003800000 */
[----:B------:R-:W-:Y:S01]  /*08f0*/  ULDC.64 UR4, c[0x0][0x650] ;  /* 0x0001940000047ab9 */ /* 0x000fe20000000a00 */
[----:B------:R-:W-:Y:S01]  /*0900*/  PRMT R0, RZ, 0x7610, R0 ;  /* 0x00007610ff007816 */ /* 0x000fe20000000000 */
[----:B------:R-:W-:Y:S01]  /*0910*/  IMAD.MOV.U32 R91, RZ, RZ, -0x1 ;  /* 0xffffffffff5b7424 */ /* 0x000fe200078e00ff */
[----:B------:R-:W-:Y:S01]  /*0920*/  ISETP.GE.U32.AND P0, PT, R16, UR4, PT ;  /* 0x0000000410007c0c */ /* 0x000fe2000bf06070 */
[----:B------:R-:W-:Y:S02]  /*0930*/  IMAD.MOV.U32 R92, RZ, RZ, -0x1 ;  /* 0xffffffffff5c7424 */ /* 0x000fe400078e00ff */
[----:B------:R-:W-:Y:S01]  /*0940*/  IMAD.MOV.U32 R23, RZ, RZ, -0x1 ;  /* 0xffffffffff177424 */ /* 0x000fe200078e00ff */
[----:B------:R-:W-:-:S13]  /*0950*/  ISETP.GE.U32.AND.EX P0, PT, R17, UR5, PT, P0 ;  /* 0x0000000511007c0c */ /* 0x000fda000bf06100 */
[----:B------:R-:W-:Y:S05]  /*0960*/  @P0 BRA `(.L_x_8) ;  /* 0x00000004002c0947 */ /* 0x000fea0003800000 */
[----:B------:R-:W0:Y:S01]  /*0970*/  LDC.64 R20, c[0x0][0x628] ;  /* 0x00018a00ff147b82 */ /* 0x000e220000000a00 */
[----:B------:R-:W-:Y:S02]  /*0980*/  IMAD.MOV.U32 R6, RZ, RZ, R16 ;  /* 0x000000ffff067224 */ /* 0x000fe400078e0010 */
[----:B------:R-:W-:-:S05]  /*0990*/  IMAD.MOV.U32 R7, RZ, RZ, R17 ;  /* 0x000000ffff077224 */ /* 0x000fca00078e0011 */
[----:B------:R-:W1:Y:S08]  /*09a0*/  LDC R0, c[0x0][0x630] ;  /* 0x00018c00ff007b82 */ /* 0x000e700000000800 */
[----:B------:R-:W2:Y:S01]  /*09b0*/  LDC.64 R24, c[0x0][0x620] ;  /* 0x00018800ff187b82 */ /* 0x000ea20000000a00 */
[----:B0-----:R-:W-:-:S04]  /*09c0*/  ISETP.NE.U32.AND P0, PT, R20, RZ, PT ;  /* 0x000000ff1400720c */ /* 0x001fc80003f05070 */
[----:B------:R-:W-:-:S13]  /*09d0*/  ISETP.NE.AND.EX P0, PT, R21, RZ, PT, P0 ;  /* 0x000000ff1500720c */ /* 0x000fda0003f05300 */
[----:B-12---:R-:W-:Y:S05]  /*09e0*/  @!P0 BRA `(.L_x_9) ;  /* 0x0000000000288947 */ /* 0x006fea0003800000 */
[----:B------:R-:W0:Y:S02]  /*09f0*/  LDC R13, c[0x0][0x634] ;  /* 0x00018d00ff0d7b82 */ /* 0x000e240000000800 */
[----:B0-----:R-:W-:-:S05]  /*0a00*/  IADD3 R13, P0, R16, R13, RZ ;  /* 0x0000000d100d7210 */ /* 0x001fca0007f1e0ff */
[----:B------:R-:W-:-:S04]  /*0a10*/  IMAD.X R15, RZ, RZ, R17, P0 ;  /* 0x000000ffff0f7224 */ /* 0x000fc800000e0611 */
[----:B------:R-:W-:-:S04]  /*0a20*/  IMAD.WIDE.U32 R6, R15, R20, RZ ;  /* 0x000000140f067225 */ /* 0x000fc800078e00ff */
[----:B------:R-:W-:-:S04]  /*0a30*/  IMAD.WIDE.U32 R10, P0, R13, R21, R6 ;  /* 0x000000150d0a7225 */ /* 0x000fc80007800006 */
[----:B------:R-:W-:-:S04]  /*0a40*/  IMAD.WIDE.U32 R6, R13, R20, RZ ;  /* 0x000000140d067225 */ /* 0x000fc800078e00ff */
[----:B------:R-:W-:Y:S01]  /*0a50*/  IMAD.X R13, RZ, RZ, RZ, P0 ;  /* 0x000000ffff0d7224 */ /* 0x000fe200000e06ff */
[----:B------:R-:W-:Y:S01]  /*0a60*/  IADD3 RZ, P0, R7, R10, RZ ;  /* 0x0000000a07ff7210 */ /* 0x000fe20007f1e0ff */
[----:B------:R-:W-:-:S04]  /*0a70*/  IMAD.MOV.U32 R12, RZ, RZ, R11 ;  /* 0x000000ffff0c7224 */ /* 0x000fc800078e000b */
[----:B------:R-:W-:-:S08]  /*0a80*/  IMAD.WIDE.U32.X R6, R15, R21, R12, P0 ;  /* 0x000000150f067225 */ /* 0x000fd000000e040c */
.L_x_9:
[----:B------:R-:W0:Y:S01]  /*0a90*/  LDC.64 R20, c[0x0][0x640] ;  /* 0x00019000ff147b82 */ /* 0x000e220000000a00 */
[--C-:B------:R-:W-:Y:S01]  /*0aa0*/  SHF.R.U64 R27, R6, R0, R7.reuse ;  /* 0x00000000061b7219 */ /* 0x100fe20000001207 */
[----:B------:R-:W-:Y:S01]  /*0ab0*/  IMAD R28, R9, R14, R4 ;  /* 0x0000000e091c7224 */ /* 0x000fe200078e0204 */
[----:B------:R-:W-:Y:S02]  /*0ac0*/  SHF.R.U32.HI R0, RZ, R0, R7 ;  /* 0x00000000ff007219 */ /* 0x000fe40000011607 */
[----:B------:R-:W-:-:S03]  /*0ad0*/  IADD3 R5, P0, RZ, -R27, RZ ;  /* 0x8000001bff057210 */ /* 0x000fc60007f1e0ff */
[----:B------:R-:W1:Y:S02]  /*0ae0*/  LDC R8, c[0x0][0x618] ;  /* 0x00018600ff087b82 */ /* 0x000e640000000800 */
[----:B------:R-:W-:-:S04]  /*0af0*/  IMAD.X R7, RZ, RZ, ~R0, P0 ;  /* 0x000000ffff077224 */ /* 0x000fc800000e0e00 */
[-C--:B------:R-:W-:Y:S02]  /*0b00*/  IMAD R0, R7, R24.reuse, RZ ;  /* 0x0000001807007224 */ /* 0x080fe400078e02ff */
[----:B------:R-:W2:Y:S01]  /*0b10*/  LDC R11, c[0x0][0x608] ;  /* 0x00018200ff0b7b82 */ /* 0x000ea20000000800 */
[----:B------:R-:W-:-:S04]  /*0b20*/  IMAD.WIDE.U32 R6, R5, R24, R16 ;  /* 0x0000001805067225 */ /* 0x000fc800078e0010 */
[----:B------:R-:W-:Y:S02]  /*0b30*/  IMAD R5, R5, R25, R0 ;  /* 0x0000001905057224 */ /* 0x000fe400078e0200 */
[----:B------:R-:W-:Y:S01]  /*0b40*/  IMAD.MOV.U32 R25, RZ, RZ, 0x1 ;  /* 0x00000001ff197424 */ /* 0x000fe200078e00ff */
[----:B------:R-:W3:Y:S01]  /*0b50*/  LDC R12, c[0x0][0x658] ;  /* 0x00019600ff0c7b82 */ /* 0x000ee20000000800 */
[----:B0-----:R-:W-:Y:S01]  /*0b60*/  ISETP.NE.U32.AND P0, PT, R20, RZ, PT ;  /* 0x000000ff1400720c */ /* 0x001fe20003f05070 */
[----:B------:R-:W-:Y:S02]  /*0b70*/  IMAD.IADD R5, R7, 0x1, R5 ;  /* 0x0000000107057824 */ /* 0x000fe400078e0205 */
[----:B------:R-:W-:Y:S01]  /*0b80*/  IMAD.MOV.U32 R7, RZ, RZ, -0x1 ;  /* 0xffffffffff077424 */ /* 0x000fe200078e00ff */
[----:B------:R-:W-:-:S03]  /*0b90*/  ISETP.NE.AND.EX P0, PT, R21, RZ, PT, P0 ;  /* 0x000000ff1500720c */ /* 0x000fc60003f05300 */
[----:B------:R-:W0:Y:S01]  /*0ba0*/  LDC R15, c[0x0][0x600] ;  /* 0x00018000ff0f7b82 */ /* 0x000e220000000800 */
[-CC-:B-1----:R-:W-:Y:S02]  /*0bb0*/  SHF.R.U64 R13, R6, R8.reuse, R5.reuse ;  /* 0x00000008060d7219 */ /* 0x182fe40000001205 */
[----:B------:R-:W-:-:S05]  /*0bc0*/  SHF.R.U32.HI R0, RZ, R8, R5 ;  /* 0x00000008ff007219 */ /* 0x000fca0000011605 */
[----:B------:R-:W1:Y:S01]  /*0bd0*/  LDC R23, c[0x0][0x648] ;  /* 0x00019200ff177b82 */ /* 0x000e620000000800 */
[-CC-:B--2---:R-:W-:Y:S02]  /*0be0*/  SHF.R.U64 R29, R13, R11.reuse, R0.reuse ;  /* 0x0000000b0d1d7219 */ /* 0x184fe40000001200 */
[----:B------:R-:W-:-:S05]  /*0bf0*/  SHF.R.U32.HI R5, RZ, R11, R0 ;  /* 0x0000000bff057219 */ /* 0x000fca0000011600 */
[----:B------:R-:W2:Y:S01]  /*0c00*/  LDC R24, c[0x0][0x638] ;  /* 0x00018e00ff187b82 */ /* 0x000ea20000000800 */
[-CC-:B---3--:R-:W-:Y:S02]  /*0c10*/  SHF.R.U64 R14, R29, R12.reuse, R5.reuse ;  /* 0x0000000c1d0e7219 */ /* 0x188fe40000001205 */
[-C--:B------:R-:W-:Y:S02]  /*0c20*/  SHF.L.U32 R0, R7, R12.reuse, RZ ;  /* 0x0000000c07007219 */ /* 0x080fe400000006ff */
[----:B------:R-:W-:Y:S01]  /*0c30*/  SHF.R.U32.HI R5, RZ, R12, R5 ;  /* 0x0000000cff057219 */ /* 0x000fe20000011605 */
[----:B------:R-:W-:Y:S01]  /*0c40*/  IMAD.MOV.U32 R4, RZ, RZ, R14 ;  /* 0x000000ffff047224 */ /* 0x000fe200078e000e */
[----:B------:R-:W-:Y:S01]  /*0c50*/  LOP3.LUT R10, RZ, R0, RZ, 0x33, !PT ;  /* 0x00000000ff0a7212 */ /* 0x000fe200078e33ff */
[----:B------:R-:W3:Y:S01]  /*0c60*/  LDC R26, c[0x0][0x610] ;  /* 0x00018400ff1a7b82 */ /* 0x000ee20000000800 */
[----:B------:R-:W-:Y:S05]  /*0c70*/  @!P0 BRA `(.L_x_10) ;  /* 0x0000000000288947 */ /* 0x000fea0003800000 */
[----:B------:R-:W4:Y:S02]  /*0c80*/  LDC R9, c[0x0][0x64c] ;  /* 0x00019300ff097b82 */ /* 0x000f240000000800 */
[----:B----4-:R-:W-:-:S05]  /*0c90*/  IADD3 R9, P0, R14, R9, RZ ;  /* 0x000000090e097210 */ /* 0x010fca0007f1e0ff */
        /* <DEDUP_REMOVED lines=8> */
.L_x_10:
[----:B-1----:R-:W-:Y:S01]  /*0d20*/  SHF.R.U64 R4, R4, R23, R5 ;  /* 0x0000001704047219 */ /* 0x002fe20000001205 */
[----:B0-----:R-:W-:Y:S01]  /*0d30*/  VIADD R6, R15, 0xffffffff ;  /* 0xffffffff0f067836 */ /* 0x001fe20000000000 */
[----:B------:R-:W-:Y:S01]  /*0d40*/  SHF.L.U32 R0, R25, R12, RZ ;  /* 0x0000000c19007219 */ /* 0x000fe200000006ff */
[----:B------:R-:W-:Y:S01]  /*0d50*/  IMAD.MOV.U32 R23, RZ, RZ, R27 ;  /* 0x000000ffff177224 */ /* 0x000fe200078e001b */
[----:B------:R-:W-:Y:S01]  /*0d60*/  LOP3.LUT R5, R29, R10, RZ, 0xc0, !PT ;  /* 0x0000000a1d057212 */ /* 0x000fe200078ec0ff */
[----:B------:R-:W-:Y:S01]  /*0d70*/  IMAD.MOV R7, RZ, RZ, -R4 ;  /* 0x000000ffff077224 */ /* 0x000fe200078e0a04 */
[----:B------:R-:W-:Y:S02]  /*0d80*/  SEL R3, R3, R28, !P1 ;  /* 0x0000001c03037207 */ /* 0x000fe40004800000 */
[----:B------:R-:W-:Y:S01]  /*0d90*/  LOP3.LUT R6, R13, R6, RZ, 0xc0, !PT ;  /* 0x000000060d067212 */ /* 0x000fe200078ec0ff */
[----:B------:R-:W-:Y:S02]  /*0da0*/  IMAD R4, R0, R4, R5 ;  /* 0x0000000400047224 */ /* 0x000fe400078e0205 */
[----:B--2---:R-:W-:-:S02]  /*0db0*/  IMAD R0, R7, R24, R14 ;  /* 0x0000001807007224 */ /* 0x004fc400078e020e */
[----:B---3--:R-:W-:Y:S02]  /*0dc0*/  IMAD R3, R4, R26, R3 ;  /* 0x0000001a04037224 */ /* 0x008fe400078e0203 */
[----:B------:R-:W-:Y:S02]  /*0dd0*/  IMAD.MOV.U32 R5, RZ, RZ, 0x1 ;  /* 0x00000001ff057424 */ /* 0x000fe400078e00ff */
[----:B------:R-:W-:-:S03]  /*0de0*/  IMAD R4, R0, R15, R6 ;  /* 0x0000000f00047224 */ /* 0x000fc600078e0206 */
[----:B------:R-:W-:Y:S02]  /*0df0*/  PRMT R0, R5, 0x7610, R0 ;  /* 0x0000761005007816 */ /* 0x000fe40000000000 */
[----:B------:R-:W-:Y:S02]  /*0e00*/  SEL R92, R4, R3, !P1 ;  /* 0x00000003045c7207 */ /* 0x000fe40004800000 */
[----:B------:R-:W-:-:S07]  /*0e10*/  SEL R91, R3, R4, !P1 ;  /* 0x00000004035b7207 */ /* 0x000fce0004800000 */
.L_x_8:
[----:B------:R-:W-:-:S08]  /*0e20*/  NOP ;  /* 0x0000000000007918 */ /* 0x000fd00000000000 */
[----:B------:R-:W0:Y:S02]  /*0e30*/  USETMAXREG.TRY_ALLOC.CTAPOOL UP0, 0xe8 ;  /* 0x000000e8000079c8 */ /* 0x000e240008000600 */
[----:B0-----:R-:W-:-:S13]  /*0e40*/  PLOP3.LUT P0, PT, PT, PT, UP0, 0x80, 0x0 ;  /* 0x000000000000781c */ /* 0x001fda0003f0f008 */
[----:B------:R-:W-:Y:S05]  /*0e50*/  @!P0 BRA `(.L_x_8) ;  /* 0xfffffffc00f08947 */ /* 0x000fea000383ffff */
[----:B------:R-:W-:Y:S01]  /*0e60*/  ULDC.64 UR4, c[0x0][0x598] ;  /* 0x0001660000047ab9 */ /* 0x000fe20000000a00 */
[----:B------:R-:W-:Y:S01]  /*0e70*/  ULDC.64 UR36, c[0x0][0x208] ;  /* 0x0000820000247ab9 */ /* 0x000fe20000000a00 */
[----:B------:R-:W-:-:S04]  /*0e80*/  ISETP.NE.U32.AND P0, PT, RZ, UR4, PT ;  /* 0x00000004ff007c0c */ /* 0x000fc8000bf05070 */
[----:B------:R-:W-:-:S13]  /*0e90*/  ISETP.NE.AND.EX P0, PT, RZ, UR5, PT, P0 ;  /* 0x00000005ff007c0c */ /* 0x000fda000bf05300 */
[----:B------:R-:W-:Y:S05]  /*0ea0*/  @!P0 BRA `(.L_x_11) ;  /* 0x00000000001c8947 */ /* 0x000fea0003800000 */
[----:B------:R-:W0:Y:S02]  /*0eb0*/  LDC.64 R4, c[0x0][0x598] ;  /* 0x00016600ff047b82 */ /* 0x000e240000000a00 */
[----:B0-----:R-:W2:Y:S02]  /*0ec0*/  LDG.E.64 R4, desc[UR36][R4.64] ;  /* 0x0000002404047981 */ /* 0x001ea4000c1e1b00 */
[----:B--2---:R-:W-:-:S04]  /*0ed0*/  ISETP.NE.U32.AND P0, PT, R4, RZ, PT ;  /* 0x000000ff0400720c */ /* 0x004fc80003f05070 */
[----:B------:R-:W-:-:S13]  /*0ee0*/  ISETP.NE.AND.EX P0, PT, R5, RZ, PT, P0 ;  /* 0x000000ff0500720c */ /* 0x000fda0003f05300 */
[----:B------:R-:W-:Y:S05]  /*0ef0*/  @!P0 BRA `(.L_x_11) ;  /* 0x0000000000088947 */ /* 0x000fea0003800000 */
[----:B------:R0:W5:Y:S01]  /*0f00*/  LD.E R88, desc[UR36][R4.64] ;  /* 0x0000002404587980 */ /* 0x000162000c101900 */
[----:B------:R-:W-:Y:S05]  /*0f10*/  BRA `(.L_x_12) ;  /* 0x0000000000247947 */ /* 0x000fea0003800000 */
.L_x_11:
[----:B------:R-:W-:Y:S02]  /*0f20*/  ULDC.64 UR4, c[0x0][0x588] ;  /* 0x0001620000047ab9 */ /* 0x000fe40000000a00 */
[----:B------:R-:W-:-:S04]  /*0f30*/  ISETP.NE.U32.AND P0, PT, RZ, UR4, PT ;  /* 0x00000004ff007c0c */ /* 0x000fc8000bf05070 */
[----:B------:R-:W-:-:S13]  /*0f40*/  ISETP.NE.AND.EX P0, PT, RZ, UR5, PT, P0 ;  /* 0x00000005ff007c0c */ /* 0x000fda000bf05300 */
[----:B------:R-:W-:Y:S05]  /*0f50*/  @!P0 BRA `(.L_x_13) ;  /* 0x00000000000c8947 */ /* 0x000fea0003800000 */
[----:B------:R-:W0:Y:S02]  /*0f60*/  LDC.64 R88, c[0x0][0x588] ;  /* 0x00016200ff587b82 */ /* 0x000e240000000a00 */
[----:B0-----:R1:W5:Y:S01]  /*0f70*/  LDG.E R88, desc[UR36][R88.64] ;  /* 0x0000002458587981 */ /* 0x001362000c1e1900 */
[----:B------:R-:W-:Y:S05]  /*0f80*/  BRA `(.L_x_12) ;  /* 0x0000000000087947 */ /* 0x000fea0003800000 */
.L_x_13:
[----:B------:R-:W-:Y:S02]  /*0f90*/  ULDC UR4, c[0x0][0x580] ;  /* 0x0001600000047ab9 */ /* 0x000fe40000000800 */
[----:B------:R-:W-:-:S07]  /*0fa0*/  IMAD.U32 R88, RZ, RZ, UR4 ;  /* 0x00000004ff587e24 */ /* 0x000fce000f8e00ff */
.L_x_12:
[----:B------:R-:W-:Y:S02]  /*0fb0*/  ULDC.64 UR4, c[0x0][0x5a0] ;  /* 0x0001680000047ab9 */ /* 0x000fe40000000a00 */
[----:B------:R-:W-:-:S04]  /*0fc0*/  ISETP.NE.U32.AND P0, PT, RZ, UR4, PT ;  /* 0x00000004ff007c0c */ /* 0x000fc8000bf05070 */
[----:B------:R-:W-:-:S13]  /*0fd0*/  ISETP.NE.AND.EX P0, PT, RZ, UR5, PT, P0 ;  /* 0x00000005ff007c0c */ /* 0x000fda000bf05300 */
[----:B------:R-:W-:Y:S05]  /*0fe0*/  @!P0 BRA `(.L_x_14) ;  /* 0x00000000001c8947 */ /* 0x000fea0003800000 */
[----:B0-----:R-:W0:Y:S02]  /*0ff0*/  LDC.64 R4, c[0x0][0x5a0] ;  /* 0x00016800ff047b82 */ /* 0x001e240000000a00 */
[----:B0-----:R-:W2:Y:S02]  /*1000*/  LDG.E.64 R4, desc[UR36][R4.64] ;  /* 0x0000002404047981 */ /* 0x001ea4000c1e1b00 */
[----:B--2---:R-:W-:-:S04]  /*1010*/  ISETP.NE.U32.AND P0, PT, R4, RZ, PT ;  /* 0x000000ff0400720c */ /* 0x004fc80003f05070 */
[----:B------:R-:W-:-:S13]  /*1020*/  ISETP.NE.AND.EX P0, PT, R5, RZ, PT, P0 ;  /* 0x000000ff0500720c */ /* 0x000fda0003f05300 */
[----:B------:R-:W-:Y:S05]  /*1030*/  @!P0 BRA `(.L_x_14) ;  /* 0x0000000000088947 */ /* 0x000fea0003800000 */
[----:B-1----:R0:W5:Y:S01]  /*1040*/  LD.E R89, desc[UR36][R4.64] ;  /* 0x0000002404597980 */ /* 0x002162000c101900 */
[----:B------:R-:W-:Y:S05]  /*1050*/  BRA `(.L_x_15) ;  /* 0x0000000000247947 */ /* 0x000fea0003800000 */
.L_x_14:
[----:B------:R-:W-:Y:S02]  /*1060*/  ULDC.64 UR4, c[0x0][0x590] ;  /* 0x0001640000047ab9 */ /* 0x000fe40000000a00 */
[----:B------:R-:W-:-:S04]  /*1070*/  ISETP.NE.U32.AND P0, PT, RZ, UR4, PT ;  /* 0x00000004ff007c0c */ /* 0x000fc8000bf05070 */
[----:B------:R-:W-:-:S13]  /*1080*/  ISETP.NE.AND.EX P0, PT, RZ, UR5, PT, P0 ;  /* 0x00000005ff007c0c */ /* 0x000fda000bf05300 */
[----:B------:R-:W-:Y:S05]  /*1090*/  @!P0 BRA `(.L_x_16) ;  /* 0x00000000000c8947 */ /* 0x000fea0003800000 */
[----:B0-----:R-:W1:Y:S02]  /*10a0*/  LDC.64 R4, c[0x0][0x590] ;  /* 0x00016400ff047b82 */ /* 0x001e640000000a00 */
[----:B-1----:R1:W5:Y:S01]  /*10b0*/  LDG.E R89, desc[UR36][R4.64] ;  /* 0x0000002404597981 */ /* 0x002362000c1e1900 */
[----:B------:R-:W-:Y:S05]  /*10c0*/  BRA `(.L_x_15) ;  /* 0x0000000000087947 */ /* 0x000fea0003800000 */
.L_x_16:
[----:B------:R-:W-:Y:S02]  /*10d0*/  ULDC UR4, c[0x0][0x584] ;  /* 0x0001610000047ab9 */ /* 0x000fe40000000800 */
[----:B-1----:R-:W-:-:S07]  /*10e0*/  IMAD.U32 R89, RZ, RZ, UR4 ;  /* 0x00000004ff597e24 */ /* 0x002fce000f8e00ff */
.L_x_15:
[----:B------:R-:W-:-:S13]  /*10f0*/  LOP3.LUT P0, RZ, R0, 0xff, RZ, 0xc0, !PT ;  /* 0x000000ff00ff7812 */ /* 0x000fda000780c0ff */
[----:B------:R-:W-:Y:S05]  /*1100*/  @!P0 EXIT ;  /* 0x000000000000894d */ /* 0x000fea0003800000 */
[----:B------:R-:W-:Y:S01]  /*1110*/  ULDC UR4, c[0x0][0x28c] ;  /* 0x0000a30000047ab9 */ /* 0x000fe20000000800 */
[----:B------:R-:W-:Y:S01]  /*1120*/  UMOV UR38, URZ ;  /* 0x0000003f00267c82 */ /* 0x000fe20008000000 */
[----:B------:R-:W-:Y:S01]  /*1130*/  UIADD3 UR4, UR4, 0x7f, URZ ;  /* 0x0000007f04047890 */ /* 0x000fe2000fffe03f */
[----:B------:R-:W-:-:S03]  /*1140*/  UMOV UR39, URZ ;  /* 0x0000003f00277c82 */ /* 0x000fc60008000000 */
[----:B------:R-:W-:-:S04]  /*1150*/  USHF.R.S32.HI UR5, URZ, 0x1f, UR4 ;  /* 0x0000001f3f057899 */ /* 0x000fc80008011404 */
[----:B------:R-:W-:-:S04]  /*1160*/  ULEA.HI UR5, UR5, UR4, URZ, 0x7 ;  /* 0x0000000405057291 */ /* 0x000fc8000f8f383f */
[----:B------:R-:W-:-:S12]  /*1170*/  USHF.R.S32.HI UR40, URZ, 0x7, UR5 ;  /* 0x000000073f287899 */ /* 0x000fd80008011405 */
.L_x_166:
[----:B------:R-:W-:Y:S01]  /*1180*/  LOP3.LUT R0, R18, 0x80, RZ, 0xc0, !PT ;  /* 0x0000008012007812 */ /* 0x000fe200078ec0ff */
[----:B--2---:R-:W2:Y:S01]  /*1190*/  S2UR UR7, SR_CgaCtaId ;  /* 0x00000000000779c3 */ /* 0x004ea20000008800 */
[----:B------:R-:W-:Y:S02]  /*11a0*/  UMOV UR6, 0x400 ;  /* 0x0000040000067882 */ /* 0x000fe40000000000 */
[----:B------:R-:W-:-:S06]  /*11b0*/  SHF.R.U32.HI R0, RZ, 0x7, R0 ;  /* 0x00000007ff007819 */ /* 0x000fcc0000011600 */
[----:B---3--:R-:W3:Y:S01]  /*11c0*/  SHFL.IDX PT, R0, R0, RZ, 0x1f ;  /* 0x00001fff00007589 */ /* 0x008ee200000e0000 */
[----:B--2---:R-:W-:Y:S01]  /*11d0*/  ULEA UR6, UR7, UR6, 0x18 ;  /* 0x0000000607067291 */ /* 0x004fe2000f8ec03f */
[----:B---3--:R-:W-:-:S13]  /*11e0*/  R2UR UR4, R0 ;  /* 0x00000000000472ca */ /* 0x008fda00000e0000 */
[----:B------:R-:W-:-:S04]  /*11f0*/  ULEA.HI UR5, UR4, UR4, URZ, 0x1 ;  /* 0x0000000404057291 */ /* 0x000fc8000f8f083f */
[----:B------:R-:W-:-:S04]  /*1200*/  ULOP3.LUT UR5, UR5, 0x7fffe, URZ, 0xc0, !UPT ;  /* 0x0007fffe05057892 */ /* 0x000fc8000f8ec03f */
[----:B------:R-:W-:-:S03]  /*1210*/  UIADD3 UR5, UR4, -UR5, URZ ;  /* 0x8000000504057290 */ /* 0x000fc6000fffe03f */
[----:B------:R-:W-:Y:S01]  /*1220*/  ULDC UR4, c[0x0][0x28c] ;  /* 0x0000a30000047ab9 */ /* 0x000fe20000000800 */
[----:B------:R-:W-:Y:S01]  /*1230*/  ULEA UR5, UR5, UR6, 0xd ;  /* 0x0000000605057291 */ /* 0x000fe2000f8e683f */
[----:B------:R-:W-:-:S03]  /*1240*/  ISETP.LT.AND P0, PT, RZ, UR4, PT ;  /* 0x00000004ff007c0c */ /* 0x000fc6000bf01270 */
[----:B------:R-:W-:-:S04]  /*1250*/  UIADD3 UR5, UR5, 0x100, URZ ;  /* 0x0000010005057890 */ /* 0x000fc8000fffe03f */
[----:B------:R-:W-:-:S04]  /*1260*/  USHF.R.U32.HI UR5, URZ, 0x4, UR5 ;  /* 0x000000043f057899 */ /* 0x000fc80008011605 */
[----:B------:R-:W-:-:S04]  /*1270*/  ULOP3.LUT UR5, UR5, 0x3fff, URZ, 0xc0, !UPT ;  /* 0x00003fff05057892 */ /* 0x000fc8000f8ec03f */
[----:B------:R-:W-:Y:S01]  /*1280*/  ULOP3.LUT UR41, UR5, 0x10000, URZ, 0xfc, !UPT ;  /* 0x0001000005297892 */ /* 0x000fe2000f8efc3f */
[----:B----4-:R-:W-:Y:S11]  /*1290*/  @P0 BRA `(.L_x_17) ;  /* 0x0000000000400947 */ /* 0x010ff60003800000 */
[----:B------:R-:W-:Y:S01]  /*12a0*/  MOV R0, 0x0 ;  /* 0x0000000000007802 */ /* 0x000fe20000000f00 */
[----:B------:R-:W-:Y:S01]  /*12b0*/  ULDC.64 UR4, c[0x4][0x68] ;  /* 0x01001a0000047ab9 */ /* 0x000fe20000000a00 */
[----:B------:R-:W-:Y:S01]  /*12c0*/  ULDC.64 UR6, c[0x4][0x8] ;  /* 0x0100020000067ab9 */ /* 0x000fe20000000a00 */
[----:B01----:R-:W-:Y:S01]  /*12d0*/  IMAD.U32 R4, RZ, RZ, UR4 ;  /* 0x00000004ff047e24 */ /* 0x003fe2000f8e00ff */
[----:B------:R0:W1:Y:S01]  /*12e0*/  LDC.64 R14, c[0x4][R0] ;  /* 0x01000000000e7b82 */ /* 0x0000620000000a00 */
[----:B------:R-:W-:Y:S01]  /*12f0*/  IMAD.U32 R5, RZ, RZ, UR5 ;  /* 0x00000005ff057e24 */ /* 0x000fe2000f8e00ff */
[----:B------:R-:W-:Y:S01]  /*1300*/  ULDC.64 UR4, c[0x4][0x70] ;  /* 0x01001c0000047ab9 */ /* 0x000fe20000000a00 */
[----:B------:R-:W-:Y:S02]  /*1310*/  IMAD.U32 R10, RZ, RZ, UR6 ;  /* 0x00000006ff0a7e24 */ /* 0x000fe4000f8e00ff */
[----:B------:R-:W-:Y:S02]  /*1320*/  IMAD.U32 R6, RZ, RZ, UR4 ;  /* 0x00000004ff067e24 */ /* 0x000fe4000f8e00ff */
[----:B------:R-:W-:-:S02]  /*1330*/  IMAD.U32 R7, RZ, RZ, UR5 ;  /* 0x00000005ff077e24 */ /* 0x000fc4000f8e00ff */
[----:B------:R-:W-:Y:S02]  /*1340*/  IMAD.U32 R11, RZ, RZ, UR7 ;  /* 0x00000007ff0b7e24 */ /* 0x000fe4000f8e00ff */
[----:B------:R-:W-:Y:S02]  /*1350*/  IMAD.MOV.U32 R8, RZ, RZ, 0x1e1 ;  /* 0x000001e1ff087424 */ /* 0x000fe400078e00ff */
[----:B------:R-:W-:Y:S02]  /*1360*/  IMAD.MOV.U32 R12, RZ, RZ, 0x1 ;  /* 0x00000001ff0c7424 */ /* 0x000fe400078e00ff */
[----:B0-----:R-:W-:-:S07]  /*1370*/  IMAD.MOV.U32 R13, RZ, RZ, RZ ;  /* 0x000000ffff0d7224 */ /* 0x001fce00078e00ff */
[----:B------:R-:W-:-:S07]  /*1380*/  LEPC R20, `(.L_x_17) ;  /* 0x000000001014794e */ /* 0x000fce0000000000 */
[----:B-1---5:R-:W-:Y:S05]  /*1390*/  CALL.ABS.NOINC R14 ;  /* 0x000000000e007343 */ /* 0x022fea0003c00000 */
.L_x_17:
[----:B------:R-:W-:-:S04]  /*13a0*/  LOP3.LUT R0, R19, 0x1, RZ, 0xfc, !PT ;  /* 0x0000000113007812 */ /* 0x000fc800078efcff */
[----:B------:R-:W-:-:S13]  /*13b0*/  ISETP.NE.AND P0, PT, R0, 0x3, PT ;  /* 0x000000030000780c */ /* 0x000fda0003f05270 */
[----:B------:R-:W-:Y:S05]  /*13c0*/  @!P0 BRA `(.L_x_18) ;  /* 0x0000000000048947 */ /* 0x000fea0003800000 */
[----:B------:R-:W-:Y:S01]  /*13d0*/  BPT.TRAP 0x1 ;  /* 0x000000040000795c */ /* 0x000fe20000300000 */
.L_x_18:
[----:B------:R-:W2:Y:S01]  /*13e0*/  S2UR UR5, SR_CgaCtaId ;  /* 0x00000000000579c3 */ /* 0x000ea20000008800 */
[----:B------:R-:W-:Y:S01]  /*13f0*/  UMOV UR4, 0x400 ;  /* 0x0000040000047882 */ /* 0x000fe20000000000 */
[----:B------:R-:W-:Y:S02]  /*1400*/  IMAD.U32 R0, RZ, RZ, UR38 ;  /* 0x00000026ff007e24 */ /* 0x000fe4000f8e00ff */
[----:B------:R-:W-:-:S03]  /*1410*/  IMAD.U32 R3, RZ, RZ, UR39 ;  /* 0x00000027ff037e24 */ /* 0x000fc6000f8e00ff */
[----:B------:R-:W-:Y:S01]  /*1420*/  SHF.L.U32 R0, R0, 0x1f, RZ ;  /* 0x0000001f00007819 */ /* 0x000fe200000006ff */
[----:B--2---:R-:W-:-:S06]  /*1430*/  ULEA UR4, UR5, UR4, 0x18 ;  /* 0x0000000405047291 */ /* 0x004fcc000f8ec03f */
[----:B------:R-:W-:-:S04]  /*1440*/  IMAD.U32 R6, RZ, RZ, UR4 ;  /* 0x00000004ff067e24 */ /* 0x000fc8000f8e00ff */
[----:B------:R-:W-:-:S04]  /*1450*/  IMAD R3, R3, 0x8, R6 ;  /* 0x0000000803037824 */ /* 0x000fc800078e0206 */
[----:B------:R2:W3:Y:S01]  /*1460*/  SYNCS.PHASECHK.TRANS64.TRYWAIT P1, [R3+URZ], R0 ;  /* 0x00000000030075a7 */ /* 0x0004e2000802017f */
[----:B------:R-:W-:Y:S05]  /*1470*/  @!P0 BRA `(.L_x_19) ;  /* 0x0000000000048947 */ /* 0x000fea0003800000 */
[----:B------:R-:W-:Y:S01]  /*1480*/  BPT.TRAP 0x1 ;  /* 0x000000040000795c */ /* 0x000fe20000300000 */
.L_x_19:
[----:B---3--:R-:W-:Y:S05]  /*1490*/  @P1 BRA `(.L_x_20) ;  /* 0x0000000000081947 */ /* 0x008fea0003800000 */
[----:B------:R-:W3:Y:S02]  /*14a0*/  SYNCS.PHASECHK.TRANS64.TRYWAIT P1, [R3+URZ], R0 ;  /* 0x00000000030075a7 */ /* 0x000ee4000802017f */
[----:B---3--:R-:W-:Y:S05]  /*14b0*/  @!P1 BRA `(.L_x_21) ;  /* 0x0000005c00989947 */ /* 0x008fea0003800000 */
.L_x_20:
[----:B------:R-:W-:-:S04]  /*14c0*/  UISETP.LT.AND UP0, UPT, UR40, 0x1, UPT ;  /* 0x000000012800788c */ /* 0x000fc8000bf01270 */
[----:B------:R-:W-:-:S06]  /*14d0*/  USEL UR4, UR40, 0x1, UP0 ;  /* 0x0000000128047887 */ /* 0x000fcc0008000000 */
[----:B--23--:R-:W-:Y:S01]  /*14e0*/  IMAD.U32 R0, RZ, RZ, UR4 ;  /* 0x00000004ff007e24 */ /* 0x00cfe2000f8e00ff */
[----:B------:R-:W-:Y:S05]  /*14f0*/  WARPSYNC.ALL ;  /* 0x0000000000007948 */ /* 0x000fea0003800000 */
[----:B------:R-:W-:-:S04]  /*1500*/  IADD3 R0, -R0, UR40, RZ ;  /* 0x0000002800007c10 */ /* 0x000fc8000fffe1ff */
[----:B------:R-:W-:Y:S02]  /*1510*/  ISETP.GE.AND P1, PT, R0, 0x1, PT ;  /* 0x000000010000780c */ /* 0x000fe40003f26270 */
[----:B------:R-:W-:Y:S01]  /*1520*/  R2UR UR4, R6 ;  /* 0x00000000060472ca */ /* 0x000fe200000e0000 */
[----:B------:R-:W-:Y:S01]  /*1530*/  ULEA UR6, UR39, UR41, 0xb ;  /* 0x0000002927067291 */ /* 0x000fe2000f8e583f */
[----:B------:R-:W-:Y:S01]  /*1540*/  WARPGROUP.ARRIVE ;  /* 0x00000000000079c5 */ /* 0x000fe20000000000 */
[----:B------:R-:W-:Y:S01]  /*1550*/  UMOV UR9, 0x40000040 ;  /* 0x4000004000097882 */ /* 0x000fe20000000000 */
[----:B------:R-:W-:Y:S01]  /*1560*/  UMOV UR11, 0x40000040 ;  /* 0x40000040000b7882 */ /* 0x000fe20000000000 */
[----:B------:R-:W-:-:S03]  /*1570*/  UIADD3 UR7, UR6, 0x400, URZ ;  /* 0x0000040006077890 */ /* 0x000fc6000fffe03f */
[----:B------:R-:W-:-:S05]  /*1580*/  UMOV UR8, UR6 ;  /* 0x0000000600087c82 */ /* 0x000fca0008000000 */
[----:B------:R-:W-:-:S04]  /*1590*/  UIADD3 UR4, UR4, 0x20100, URZ ;  /* 0x0002010004047890 */ /* 0x000fc8000fffe03f */
[----:B------:R-:W-:-:S04]  /*15a0*/  USHF.R.U32.HI UR4, URZ, 0x4, UR4 ;  /* 0x000000043f047899 */ /* 0x000fc80008011604 */
[----:B------:R-:W-:-:S04]  /*15b0*/  ULOP3.LUT UR4, UR4, 0x3fff, URZ, 0xc0, !UPT ;  /* 0x00003fff04047892 */ /* 0x000fc8000f8ec03f */
[----:B------:R-:W-:-:S04]  /*15c0*/  ULOP3.LUT UR4, UR4, 0x10000, URZ, 0xfc, !UPT ;  /* 0x0001000004047892 */ /* 0x000fc8000f8efc3f */
[----:B------:R-:W-:-:S07]  /*15d0*/  ULEA UR5, UR39, UR4, 0x9 ;  /* 0x0000000427057291 */ /* 0x000fce000f8e483f */
[----:B------:R-:W-:Y:S02]  /*15e0*/  UMOV UR10, UR5 ;  /* 0x00000005000a7c82 */ /* 0x000fe40008000000 */
[----:B------:R-:W-:Y:S01]  /*15f0*/  IGMMA.64x64x32.S8.S8 R56, gdesc[UR8], RZ, !UPT, gsb0 ;  /* 0x01e00000083879f1 */ /* 0x000fe2000c0410ff */
[----:B------:R-:W-:Y:S01]  /*1600*/  UMOV UR8, UR7 ;  /* 0x0000000700087c82 */ /* 0x000fe20008000000 */
[----:B------:R-:W-:Y:S01]  /*1610*/  UMOV UR9, 0x40000040 ;  /* 0x4000004000097882 */ /* 0x000fe20000000000 */
[----:B------:R-:W-:Y:S01]  /*1620*/  UIADD3 UR7, UR6, 0x402, URZ ;  /* 0x0000040206077890 */ /* 0x000fe2000fffe03f */
[----:B------:R-:W-:Y:S02]  /*1630*/  WARPGROUP.DEPBAR.LE gsb0, 0x0 ;  /* 0x00008000000079c5 */ /* 0x000fe40000010000 */
[----:B------:R-:W-:-:S06]  /*1640*/  WARPGROUP.ARRIVE ;  /* 0x00000000000079c5 */ /* 0x000fcc0000000000 */
[----:B------:R-:W-:Y:S01]  /*1650*/  IGMMA.64x64x32.S8.S8 R24, gdesc[UR8], RZ, !UPT, gsb0 ;  /* 0x01e00000081879f1 */ /* 0x000fe2000c0410ff */
[----:B------:R-:W-:Y:S02]  /*1660*/  UIADD3 UR8, UR6, 0x2, URZ ;  /* 0x0000000206087890 */ /* 0x000fe4000fffe03f */
[----:B------:R-:W-:Y:S01]  /*1670*/  UIADD3 UR10, UR5, 0x2, URZ ;  /* 0x00000002050a7890 */ /* 0x000fe2000fffe03f */
[----:B------:R-:W-:Y:S01]  /*1680*/  UMOV UR9, 0x40000040 ;  /* 0x4000004000097882 */ /* 0x000fe20000000000 */
[----:B------:R-:W-:Y:S01]  /*1690*/  UMOV UR11, 0x40000040 ;  /* 0x40000040000b7882 */ /* 0x000fe20000000000 */
[----:B------:R-:W-:Y:S02]  /*16a0*/  WARPGROUP.DEPBAR.LE gsb0, 0x0 ;  /* 0x00008000000079c5 */ /* 0x000fe40000010000 */
[----:B------:R-:W-:-:S06]  /*16b0*/  WARPGROUP.ARRIVE ;  /* 0x00000000000079c5 */ /* 0x000fcc0000000000 */
[----:B------:R-:W-:Y:S01]  /*16c0*/  IGMMA.64x64x32.S8.S8 R56, gdesc[UR8], R56, gsb0 ;  /* 0x01e00000083879f1 */ /* 0x000fe20008041038 */
[----:B------:R-:W-:Y:S01]  /*16d0*/  UMOV UR8, UR7 ;  /* 0x0000000700087c82 */ /* 0x000fe20008000000 */
[----:B------:R-:W-:Y:S01]  /*16e0*/  UMOV UR9, 0x40000040 ;  /* 0x4000004000097882 */ /* 0x000fe20000000000 */
[----:B------:R-:W-:Y:S01]  /*16f0*/  UIADD3 UR7, UR6, 0x404, URZ ;  /* 0x0000040406077890 */ /* 0x000fe2000fffe03f */
[----:B------:R-:W-:Y:S02]  /*1700*/  WARPGROUP.DEPBAR.LE gsb0, 0x0 ;  /* 0x00008000000079c5 */ /* 0x000fe40000010000 */
[----:B------:R-:W-:-:S06]  /*1710*/  WARPGROUP.ARRIVE ;  /* 0x00000000000079c5 */ /* 0x000fcc0000000000 */
[----:B------:R-:W-:Y:S01]  /*1720*/  IGMMA.64x64x32.S8.S8 R24, gdesc[UR8], R24, gsb0 ;  /* 0x01e00000081879f1 */ /* 0x000fe20008041018 */
        /* <DEDUP_REMOVED lines=9> */
[----:B------:R-:W-:Y:S02]  /*17c0*/  WARPGROUP.DEPBAR.LE gsb0, 0x0 ;  /* 0x00008000000079c5 */ /* 0x000fe40000010000 */
[----:B------:R-:W-:-:S06]  /*17d0*/  WARPGROUP.ARRIVE ;  /* 0x00000000000079c5 */ /* 0x000fcc0000000000 */
[----:B------:R-:W-:Y:S01]  /*17e0*/  IGMMA.64x64x32.S8.S8 R24, gdesc[UR8], R24, gsb0 ;  /* 0x01e00000081879f1 */ /* 0x000fe20008041018 */
[----:B------:R-:W-:Y:S02]  /*17f0*/  UIADD3 UR8, UR6, 0x6, URZ ;  /* 0x0000000606087890 */ /* 0x000fe4000fffe03f */
[----:B------:R-:W-:Y:S01]  /*1800*/  UIADD3 UR10, UR5, 0x6, URZ ;  /* 0x00000006050a7890 */ /* 0x000fe2000fffe03f */
[----:B------:R-:W-:Y:S01]  /*1810*/  UMOV UR9, 0x40000040 ;  /* 0x4000004000097882 */ /* 0x000fe20000000000 */
[----:B------:R-:W-:Y:S01]  /*1820*/  UMOV UR11, 0x40000040 ;  /* 0x40000040000b7882 */ /* 0x000fe20000000000 */
[----:B------:R-:W-:Y:S01]  /*1830*/  UIADD3 UR6, UR6, 0x406, URZ ;  /* 0x0000040606067890 */ /* 0x000fe2000fffe03f */
[----:B------:R-:W-:Y:S02]  /*1840*/  WARPGROUP.DEPBAR.LE gsb0, 0x0 ;  /* 0x00008000000079c5 */ /* 0x000fe40000010000 */
[----:B------:R-:W-:-:S06]  /*1850*/  WARPGROUP.ARRIVE ;  /* 0x00000000000079c5 */ /* 0x000fcc0000000000 */
[----:B------:R-:W-:Y:S01]  /*1860*/  IGMMA.64x64x32.S8.S8 R56, gdesc[UR8], R56, gsb0 ;  /* 0x01e00000083879f1 */ /* 0x000fe20008041038 */
[----:B------:R-:W-:Y:S01]  /*1870*/  UMOV UR8, UR6 ;  /* 0x0000000600087c82 */ /* 0x000fe20008000000 */
[----:B------:R-:W-:Y:S01]  /*1880*/  UMOV UR9, 0x40000040 ;  /* 0x4000004000097882 */ /* 0x000fe20000000000 */
[----:B------:R-:W-:Y:S02]  /*1890*/  WARPGROUP.DEPBAR.LE gsb0, 0x0 ;  /* 0x00008000000079c5 */ /* 0x000fe40000010000 */
[----:B------:R-:W-:-:S06]  /*18a0*/  WARPGROUP.ARRIVE ;  /* 0x00000000000079c5 */ /* 0x000fcc0000000000 */
[----:B------:R-:W-:Y:S03]  /*18b0*/  IGMMA.64x64x32.S8.S8 R24, gdesc[UR8], R24, gsb0 ;  /* 0x01e00000081879f1 */ /* 0x000fe60008041018 */
[----:B------:R-:W-:Y:S02]  /*18c0*/  WARPGROUP.DEPBAR.LE gsb0, 0x0 ;  /* 0x00008000000079c5 */ /* 0x000fe40000010000 */
[----:B------:R-:W-:Y:S05]  /*18d0*/  @!P1 BRA `(.L_x_22) ;  /* 0x0000000400849947 */ /* 0x000fea0003800000 */
[----:B------:R-:W-:Y:S02]  /*18e0*/  UIADD3 UR5, UR39, 0x1, URZ ;  /* 0x0000000127057890 */ /* 0x000fe4000fffe03f */
[----:B------:R-:W-:Y:S02]  /*18f0*/  IMAD.U32 R3, RZ, RZ, UR39 ;  /* 0x00000027ff037e24 */ /* 0x000fe4000f8e00ff */
[----:B------:R-:W-:-:S04]  /*1900*/  UISETP.NE.AND UP0, UPT, UR5, 0x4, UPT ;  /* 0x000000040500788c */ /* 0x000fc8000bf05270 */
[----:B------:R-:W-:Y:S02]  /*1910*/  USEL UR6, URZ, 0x1, UP0 ;  /* 0x000000013f067887 */ /* 0x000fe40008000000 */
[----:B------:R-:W-:Y:S02]  /*1920*/  USEL UR5, UR5, URZ, UP0 ;  /* 0x0000003f05057287 */ /* 0x000fe40008000000 */
[----:B------:R-:W-:-:S06]  /*1930*/  ULOP3.LUT UR6, UR38, UR6, URZ, 0x3c, !UPT ;  /* 0x0000000626067292 */ /* 0x000fcc000f8e3c3f */
[----:B------:R-:W-:-:S07]  /*1940*/  IMAD.U32 R7, RZ, RZ, UR6 ;  /* 0x00000006ff077e24 */ /* 0x000fce000f8e00ff */
.L_x_29:
[----:B------:R-:W-:Y:S05]  /*1950*/  @!P0 BRA `(.L_x_23) ;  /* 0x0000000000048947 */ /* 0x000fea0003800000 */
[----:B------:R-:W-:Y:S01]  /*1960*/  BPT.TRAP 0x1 ;  /* 0x000000040000795c */ /* 0x000fe20000300000 */
.L_x_23:
[----:B------:R-:W2:Y:S01]  /*1970*/  S2UR UR7, SR_CgaCtaId ;  /* 0x00000000000779c3 */ /* 0x000ea20000008800 */
[----:B------:R-:W-:Y:S01]  /*1980*/  UMOV UR6, 0x400 ;  /* 0x0000040000067882 */ /* 0x000fe20000000000 */
[----:B01----:R-:W-:Y:S01]  /*1990*/  IMAD.U32 R5, RZ, RZ, UR5 ;  /* 0x00000005ff057e24 */ /* 0x003fe2000f8e00ff */
[----:B------:R-:W-:Y:S01]  /*19a0*/  SHF.L.U32 R4, R7, 0x1f, RZ ;  /* 0x0000001f07047819 */ /* 0x000fe200000006ff */
[----:B--2---:R-:W-:-:S06]  /*19b0*/  ULEA UR6, UR7, UR6, 0x18 ;  /* 0x0000000607067291 */ /* 0x004fcc000f8ec03f */
[----:B------:R-:W-:-:S04]  /*19c0*/  IMAD.U32 R6, RZ, RZ, UR6 ;  /* 0x00000006ff067e24 */ /* 0x000fc8000f8e00ff */
[----:B------:R-:W-:-:S04]  /*19d0*/  IMAD R5, R5, 0x8, R6 ;  /* 0x0000000805057824 */ /* 0x000fc800078e0206 */
[----:B------:R0:W1:Y:S01]  /*19e0*/  SYNCS.PHASECHK.TRANS64.TRYWAIT P1, [R5+URZ], R4 ;  /* 0x00000004050075a7 */ /* 0x000062000802017f */
[----:B------:R-:W-:Y:S05]  /*19f0*/  @!P0 BRA `(.L_x_24) ;  /* 0x0000000000048947 */ /* 0x000fea0003800000 */
[----:B------:R-:W-:Y:S01]  /*1a00*/  BPT.TRAP 0x1 ;  /* 0x000000040000795c */ /* 0x000fe20000300000 */
.L_x_24:
[----:B-1----:R-:W-:Y:S05]  /*1a10*/  @P1 BRA `(.L_x_25) ;  /* 0x0000000000081947 */ /* 0x002fea0003800000 */
[----:B------:R-:W1:Y:S02]  /*1a20*/  SYNCS.PHASECHK.TRANS64.TRYWAIT P1, [R5+URZ], R4 ;  /* 0x00000004050075a7 */ /* 0x000e64000802017f */
[----:B-1----:R-:W-:Y:S05]  /*1a30*/  @!P1 BRA `(.L_x_26) ;  /* 0x00000058004c9947 */ /* 0x002fea0003800000 */
.L_x_25:
[----:B------:R-:W-:Y:S01]  /*1a40*/  ULEA UR6, UR5, UR4, 0x9 ;  /* 0x0000000405067291 */ /* 0x000fe2000f8e483f */
[----:B------:R-:W-:Y:S01]  /*1a50*/  WARPGROUP.ARRIVE ;  /* 0x00000000000079c5 */ /* 0x000fe20000000000 */
[----:B------:R-:W-:Y:S01]  /*1a60*/  ULEA UR7, UR5, UR41, 0xb ;  /* 0x0000002905077291 */ /* 0x000fe2000f8e583f */
[----:B------:R-:W-:Y:S01]  /*1a70*/  UMOV UR11, 0x40000040 ;  /* 0x40000040000b7882 */ /* 0x000fe20000000000 */
[----:B------:R-:W-:Y:S02]  /*1a80*/  UMOV UR9, 0x40000040 ;  /* 0x4000004000097882 */ /* 0x000fe40000000000 */
[----:B------:R-:W-:Y:S01]  /*1a90*/  UIADD3 UR12, UR7, 0x400, URZ ;  /* 0x00000400070c7890 */ /* 0x000fe2000fffe03f */
[----:B------:R-:W-:Y:S02]  /*1aa0*/  UMOV UR10, UR6 ;  /* 0x00000006000a7c82 */ /* 0x000fe40008000000 */
[----:B------:R-:W-:Y:S02]  /*1ab0*/  UMOV UR8, UR7 ;  /* 0x0000000700087c82 */ /* 0x000fe40008000000 */
[----:B------:R-:W-:Y:S01]  /*1ac0*/  IGMMA.64x64x32.S8.S8 R56, gdesc[UR8], R56, gsb0 ;  /* 0x01e00000083879f1 */ /* 0x000fe20008041038 */
[----:B------:R-:W-:Y:S01]  /*1ad0*/  UMOV UR9, 0x40000040 ;  /* 0x4000004000097882 */ /* 0x000fe20000000000 */
[----:B------:R-:W-:Y:S01]  /*1ae0*/  UMOV UR8, UR12 ;  /* 0x0000000c00087c82 */ /* 0x000fe20008000000 */
[----:B------:R-:W-:Y:S01]  /*1af0*/  UIADD3 UR12, UR7, 0x402, URZ ;  /* 0x00000402070c7890 */ /* 0x000fe2000fffe03f */
[----:B------:R-:W-:-:S02]  /*1b00*/  WARPGROUP.DEPBAR.LE gsb0, 0x0 ;  /* 0x00008000000079c5 */ /* 0x000fc40000010000 */
        /* <DEDUP_REMOVED lines=42> */
[----:B------:R-:W-:Y:S01]  /*1db0*/  BPT.TRAP 0x1 ;  /* 0x000000040000795c */ /* 0x000fe20000300000 */
.L_x_27:
[----:B------:R-:W-:-:S13]  /*1dc0*/  ISETP.NE.AND P1, PT, R102, RZ, PT ;  /* 0x000000ff6600720c */ /* 0x000fda0003f25270 */
[----:B01----:R-:W-:-:S04]  /*1dd0*/  @P1 IMAD R4, R3, 0x8, R6 ;  /* 0x0000000803041824 */ /* 0x003fc800078e0206 */
[----:B------:R-:W-:-:S05]  /*1de0*/  @P1 VIADD R5, R4, 0x20 ;  /* 0x0000002004051836 */ /* 0x000fca0000000000 */
[----:B------:R-:W-:-:S04]  /*1df0*/  @P1 PRMT R5, R22, 0x654, R5 ;  /* 0x0000065416051816 */ /* 0x000fc80000000005 */
[----:B------:R0:W-:Y:S01]  /*1e00*/  @P1 SYNCS.ARRIVE.TRANS64.RED.A1T0 RZ, [R5+URZ], RZ ;  /* 0x000000ff05ff19a7 */ /* 0x0001e2000810043f */
[----:B------:R-:W-:-:S13]  /*1e10*/  ISETP.GT.U32.AND P1, PT, R19, 0x1, PT ;  /* 0x000000011300780c */ /* 0x000fda0003f24070 */
[----:B0-----:R-:W-:Y:S05]  /*1e20*/  @P1 BRA `(.L_x_28) ;  /* 0x0000000000041947 */ /* 0x001fea0003800000 */
[----:B------:R-:W-:Y:S01]  /*1e30*/  BPT.TRAP 0x1 ;  /* 0x000000040000795c */ /* 0x000fe20000300000 */
.L_x_28:
[----:B------:R-:W-:Y:S01]  /*1e40*/  UIADD3 UR5, UR5, 0x1, URZ ;  /* 0x0000000105057890 */ /* 0x000fe2000fffe03f */
[C---:B------:R-:W-:Y:S01]  /*1e50*/  ISETP.GT.AND P2, PT, R0.reuse, 0x1, PT ;  /* 0x000000010000780c */ /* 0x040fe20003f44270 */
[----:B------:R-:W-:Y:S02]  /*1e60*/  VIADD R3, R3, 0x1 ;  /* 0x0000000103037836 */ /* 0x000fe40000000000 */
[----:B------:R-:W-:Y:S01]  /*1e70*/  UISETP.NE.AND UP0, UPT, UR5, 0x4, UPT ;  /* 0x000000040500788c */ /* 0x000fe2000bf05270 */
[----:B------:R-:W-:Y:S02]  /*1e80*/  VIADD R0, R0, 0xffffffff ;  /* 0xffffffff00007836 */ /* 0x000fe40000000000 */
[C---:B------:R-:W-:Y:S01]  /*1e90*/  ISETP.NE.AND P1, PT, R3.reuse, 0x4, PT ;  /* 0x000000040300780c */ /* 0x040fe20003f25270 */
[----:B------:R-:W-:Y:S02]  /*1ea0*/  USEL UR6, URZ, 0x1, UP0 ;  /* 0x000000013f067887 */ /* 0x000fe40008000000 */
[----:B------:R-:W-:Y:S01]  /*1eb0*/  USEL UR5, UR5, URZ, UP0 ;  /* 0x0000003f05057287 */ /* 0x000fe20008000000 */
[----:B------:R-:W-:-:S03]  /*1ec0*/  SEL R3, R3, RZ, P1 ;  /* 0x000000ff03037207 */ /* 0x000fc60000800000 */
[----:B------:R-:W-:Y:S01]  /*1ed0*/  LOP3.LUT R7, R7, UR6, RZ, 0x3c, !PT ;  /* 0x0000000607077c12 */ /* 0x000fe2000f8e3cff */
[----:B------:R-:W-:Y:S07]  /*1ee0*/  @P2 BRA `(.L_x_29) ;  /* 0xfffffff800982947 */ /* 0x000fee000383ffff */
.L_x_22:
[----:B------:R-:W2:Y:S02]  /*1ef0*/  LDC R0, c[0x0][0x28c] ;  /* 0x0000a300ff007b82 */ /* 0x000ea40000000800 */
[----:B--2---:R-:W-:-:S13]  /*1f00*/  ISETP.GE.AND P1, PT, R0, 0x1, PT ;  /* 0x000000010000780c */ /* 0x004fda0003f26270 */
[----:B------:R-:W-:Y:S05]  /*1f10*/  @!P1 BRA `(.L_x_30) ;  /* 0x0000000000409947 */ /* 0x000fea0003800000 */
[----:B------:R-:W-:Y:S05]  /*1f20*/  @!P0 BRA `(.L_x_31) ;  /* 0x0000000000048947 */ /* 0x000fea0003800000 */
[----:B------:R-:W-:Y:S01]  /*1f30*/  BPT.TRAP 0x1 ;  /* 0x000000040000795c */ /* 0x000fe20000300000 */
.L_x_31:
[----:B------:R-:W-:Y:S01]  /*1f40*/  ISETP.NE.AND P0, PT, R102, RZ, PT ;  /* 0x000000ff6600720c */ /* 0x000fe20003f05270 */
[----:B------:R-:W-:-:S12]  /*1f50*/  UISETP.LT.AND UP1, UPT, UR40, 0x1, UPT ;  /* 0x000000012800788c */ /* 0x000fd8000bf21270 */
[----:B------:R-:W-:-:S05]  /*1f60*/  VOTEU.ANY UP0, P0 ;  /* 0x00000000003f7886 */ /* 0x000fca0000000100 */
[----:B------:R-:W-:-:S04]  /*1f70*/  @UP0 USEL UR4, UR40, 0x1, UP1 ;  /* 0x0000000128040887 */ /* 0x000fc80008800000 */
[----:B------:R-:W-:-:S06]  /*1f80*/  @UP0 UIADD3 UR4, UR39, UR40, -UR4 ;  /* 0x0000002827040290 */ /* 0x000fcc000fffe804 */
[----:B------:R-:W-:-:S04]  /*1f90*/  IMAD.U32 R0, RZ, RZ, UR4 ;  /* 0x00000004ff007e24 */ /* 0x000fc8000f8e00ff */
[----:B------:R-:W-:-:S05]  /*1fa0*/  @P0 IMAD.SHL.U32 R0, R0, 0x8, RZ ;  /* 0x0000000800000824 */ /* 0x000fca00078e00ff */
[----:B------:R-:W-:-:S04]  /*1fb0*/  @P0 LOP3.LUT R0, R0, 0x18, RZ, 0xc0, !PT ;  /* 0x0000001800000812 */ /* 0x000fc800078ec0ff */
[----:B------:R-:W-:-:S04]  /*1fc0*/  @P0 IADD3 R3, R6, 0x20, R0 ;  /* 0x0000002006030810 */ /* 0x000fc80007ffe000 */
[----:B------:R-:W-:-:S04]  /*1fd0*/  @P0 PRMT R3, R22, 0x654, R3 ;  /* 0x0000065416030816 */ /* 0x000fc80000000003 */
[----:B------:R2:W-:Y:S01]  /*1fe0*/  @P0 SYNCS.ARRIVE.TRANS64.RED.A1T0 RZ, [R3+URZ], RZ ;  /* 0x000000ff03ff09a7 */ /* 0x0005e2000810043f */
[----:B------:R-:W-:-:S13]  /*1ff0*/  ISETP.GT.U32.AND P0, PT, R19, 0x1, PT ;  /* 0x000000011300780c */ /* 0x000fda0003f04070 */
[----:B--2---:R-:W-:Y:S05]  /*2000*/  @P0 BRA `(.L_x_30) ;  /* 0x0000000000040947 */ /* 0x004fea0003800000 */
[----:B------:R-:W-:Y:S01]  /*2010*/  BPT.TRAP 0x1 ;  /* 0x000000040000795c */ /* 0x000fe20000300000 */
.L_x_30:
[----:B------:R-:W2:Y:S01]  /*2020*/  LDC R6, c[0x0][0x288] ;  /* 0x0000a200ff067b82 */ /* 0x000ea20000000800 */
[--C-:B------:R-:W-:Y:S01]  /*2030*/  SHF.R.U32.HI R0, RZ, 0x2, R18.reuse ;  /* 0x00000002ff007819 */ /* 0x100fe20000011612 */
[----:B------:R-:W-:Y:S01]  /*2040*/  UIADD3 UR39, UR40, UR39, URZ ;  /* 0x0000002728277290 */ /* 0x000fe2000fffe03f */
[----:B01----:R-:W-:Y:S01]  /*2050*/  SHF.R.U32.HI R5, RZ, 0x7, R18 ;  /* 0x00000007ff057819 */ /* 0x003fe20000011612 */
[----:B------:R-:W-:Y:S01]  /*2060*/  IMAD.SHL.U32 R9, R92, 0x40, RZ ;  /* 0x000000405c097824 */ /* 0x000fe200078e00ff */
[----:B------:R-:W-:Y:S01]  /*2070*/  LOP3.LUT R3, R0, 0x7, RZ, 0xc0, !PT ;  /* 0x0000000700037812 */ /* 0x000fe200078ec0ff */
[----:B------:R-:W-:Y:S01]  /*2080*/  USHF.R.U32.HI UR4, URZ, 0x2, UR39 ;  /* 0x000000023f047899 */ /* 0x000fe20008011627 */
[C---:B------:R-:W-:Y:S01]  /*2090*/  LOP3.LUT R4, R18.reuse, 0x60, RZ, 0xc0, !PT ;  /* 0x0000006012047812 */ /* 0x040fe200078ec0ff */
[----:B------:R-:W-:Y:S01]  /*20a0*/  IMAD.SHL.U32 R11, R91, 0x100, RZ ;  /* 0x000001005b0b7824 */ /* 0x000fe200078e00ff */
[----:B------:R-:W-:Y:S01]  /*20b0*/  LOP3.LUT R0, R5, 0x1, RZ, 0xc0, !PT ;  /* 0x0000000105007812 */ /* 0x000fe200078ec0ff */
[----:B------:R-:W-:Y:S01]  /*20c0*/  ULOP3.LUT UR4, UR4, 0x1, URZ, 0xc0, !UPT ;  /* 0x0000000104047892 */ /* 0x000fe2000f8ec03f */
[----:B------:R-:W-:Y:S01]  /*20d0*/  SHF.R.U32.HI R8, RZ, 0x1, R4 ;  /* 0x00000001ff087819 */ /* 0x000fe20000011604 */
[----:B------:R-:W-:Y:S01]  /*20e0*/  IMAD.SHL.U32 R94, R18, 0x2, RZ ;  /* 0x00000002125e7824 */ /* 0x000fe200078e00ff */
[----:B------:R-:W-:Y:S01]  /*20f0*/  ULDC UR8, c[0x0][0x284] ;  /* 0x0000a10000087ab9 */ /* 0x000fe20000000800 */
[----:B------:R-:W-:Y:S01]  /*2100*/  IMAD.SHL.U32 R4, R0, 0x40, RZ ;  /* 0x0000004000047824 */ /* 0x000fe200078e00ff */
[----:B------:R-:W-:Y:S01]  /*2110*/  IADD3 R5, RZ, -R8, -R3 ;  /* 0x80000008ff057210 */ /* 0x000fe20007ffe803 */
[----:B------:R-:W-:Y:S01]  /*2120*/  UISETP.GT.U32.AND UP1, UPT, UR39, 0x3, UPT ;  /* 0x000000032700788c */ /* 0x000fe2000bf24070 */
[----:B------:R-:W-:Y:S01]  /*2130*/  SHF.R.S32.HI R92, RZ, 0x1f, R23 ;  /* 0x0000001fff5c7819 */ /* 0x000fe20000011417 */
[----:B------:R-:W-:Y:S01]  /*2140*/  UISETP.NE.U32.AND UP0, UPT, UR4, 0x1, UPT ;  /* 0x000000010400788c */ /* 0x000fe2000bf05070 */
[----:B------:R-:W-:Y:S01]  /*2150*/  LOP3.LUT R3, R4, 0x40, R3, 0xe2, !PT ;  /* 0x0000004004037812 */ /* 0x000fe200078ee203 */
[----:B------:R-:W-:Y:S01]  /*2160*/  ULDC.64 UR6, c[0x0][0x5d0] ;  /* 0x0001740000067ab9 */ /* 0x000fe20000000a00 */
[----:B------:R-:W-:Y:S01]  /*2170*/  LOP3.LUT R4, R18, 0x3, RZ, 0xc0, !PT ;  /* 0x0000000312047812 */ /* 0x000fe200078ec0ff */
[----:B------:R-:W-:Y:S01]  /*2180*/  UISETP.LT.U32.AND UP1, UPT, UR40, 0x4, UP1 ;  /* 0x000000042800788c */ /* 0x000fe20008f21070 */
[C---:B------:R-:W-:Y:S01]  /*2190*/  LOP3.LUT R94, R9.reuse, 0x6, R94, 0xf8, !PT ;  /* 0x00000006095e7812 */ /* 0x040fe200078ef85e */
[----:B------:R-:W-:Y:S01]  /*21a0*/  UISETP.GT.U32.AND UP0, UPT, UR40, 0x3, !UP0 ;  /* 0x000000032800788c */ /* 0x000fe2000c704070 */
[----:B--2---:R-:W-:Y:S01]  /*21b0*/  ISETP.GE.AND P0, PT, R9, R6, PT ;  /* 0x000000060900720c */ /* 0x004fe20003f06270 */
[----:B------:R-:W-:Y:S01]  /*21c0*/  IMAD R10, R4, -0x2, R6 ;  /* 0xfffffffe040a7824 */ /* 0x000fe200078e0206 */
[----:B------:R-:W-:Y:S01]  /*21d0*/  SHF.R.S32.HI R95, RZ, 0x1f, R94 ;  /* 0x0000001fff5f7819 */ /* 0x000fe2000001145e */
[----:B------:R-:W-:Y:S01]  /*21e0*/  IMAD R6, R92, UR6, RZ ;  /* 0x000000065c067c24 */ /* 0x000fe2000f8e02ff */
[----:B------:R-:W-:Y:S01]  /*21f0*/  ISETP.GE.OR P0, PT, R11, UR8, P0 ;  /* 0x000000080b007c0c */ /* 0x000fe20008706670 */
[----:B------:R-:W-:Y:S01]  /*2200*/  IMAD R0, R0, -0x40, R5 ;  /* 0xffffffc000007824 */ /* 0x000fe200078e0205 */
[----:B------:R-:W-:Y:S01]  /*2210*/  USEL UR5, URZ, 0x1, !UP1 ;  /* 0x000000013f057887 */ /* 0x000fe2000c800000 */
[----:B------:R-:W-:Y:S01]  /*2220*/  IMAD.WIDE R4, R91, 0x100, RZ ;  /* 0x000001005b047825 */ /* 0x000fe200078e02ff */
[----:B------:R-:W-:-:S02]  /*2230*/  USEL UR4, URZ, 0x1, !UP0 ;  /* 0x000000013f047887 */ /* 0x000fc4000c000000 */
[----:B------:R-:W-:Y:S01]  /*2240*/  ULOP3.LUT UR39, UR39, 0x3, URZ, 0xc0, !UPT ;  /* 0x0000000327277892 */ /* 0x000fe2000f8ec03f */
[C---:B------:R-:W-:Y:S01]  /*2250*/  IMAD R13, R23.reuse, UR7, R6 ;  /* 0x00000007170d7c24 */ /* 0x040fe2000f8e0206 */
[----:B------:R-:W-:Y:S01]  /*2260*/  ULOP3.LUT UR38, UR4, UR38, UR5, 0x96, !UPT ;  /* 0x0000002604267292 */ /* 0x000fe2000f8e9605 */
[----:B------:R-:W-:Y:S01]  /*2270*/  IMAD.WIDE.U32 R6, R23, UR6, R94 ;  /* 0x0000000617067c25 */ /* 0x000fe2000f8e005e */
[----:B------:R-:W-:Y:S02]  /*2280*/  IADD3 R91, -R11, UR8, R0 ;  /* 0x000000080b5b7c10 */ /* 0x000fe4000fffe100 */
[----:B------:R-:W-:Y:S01]  /*2290*/  LOP3.LUT R105, R4, R3, R8, 0xfe, !PT ;  /* 0x0000000304697212 */ /* 0x000fe200078efe08 */
[----:B------:R-:W-:Y:S02]  /*22a0*/  IMAD.IADD R7, R7, 0x1, R13 ;  /* 0x0000000107077824 */ /* 0x000fe400078e020d */
[----:B------:R-:W-:Y:S02]  /*22b0*/  IMAD.IADD R3, R10, 0x1, -R9 ;  /* 0x000000010a037824 */ /* 0x000fe400078e0a09 */
[----:B------:R-:W-:Y:S01]  /*22c0*/  IMAD.MOV.U32 R0, RZ, RZ, -0x1 ;  /* 0xffffffffff007424 */ /* 0x000fe200078e00ff */
[----:B------:R-:W-:Y:S06]  /*22d0*/  @P0 BRA `(.L_x_32) ;  /* 0x0000003000f40947 */ /* 0x000fec0003800000 */
[----:B------:R-:W0:Y:S01]  /*22e0*/  LDC.64 R20, c[0x0][0x5c8] ;  /* 0x00017200ff147b82 */ /* 0x000e220000000a00 */
[----:B------:R-:W-:Y:S01]  /*22f0*/  ULDC.64 UR4, c[0x0][0x5c0] ;  /* 0x0001700000047ab9 */ /* 0x000fe20000000a00 */
[----:B------:R-:W-:Y:S01]  /*2300*/  BSSY B0, `(.L_x_32) ;  /* 0x000033a000007945 */ /* 0x000fe20003800000 */
[-C--:B0-----:R-:W-:Y:S01]  /*2310*/  IMAD R8, R5, R20.reuse, RZ ;  /* 0x0000001405087224 */ /* 0x081fe200078e02ff */
[----:B------:R-:W-:Y:S01]  /*2320*/  SHF.L.U64.HI R13, R20, 0x7, R21 ;  /* 0x00000007140d7819 */ /* 0x000fe20000010215 */
[----:B------:R-:W-:-:S04]  /*2330*/  IMAD.WIDE.U32 R6, R105, R20, R6 ;  /* 0x0000001469067225 */ /* 0x000fc800078e0006 */
[----:B------:R-:W-:Y:S01]  /*2340*/  IMAD R9, R105, R21, R8 ;  /* 0x0000001569097224 */ /* 0x000fe200078e0208 */
[----:B------:R-:W-:Y:S01]  /*2350*/  IADD3 R14, P0, R6, UR4, RZ ;  /* 0x00000004060e7c10 */ /* 0x000fe2000ff1e0ff */
[C---:B------:R-:W-:Y:S02]  /*2360*/  IMAD.SHL.U32 R11, R20.reuse, 0x80, RZ ;  /* 0x00000080140b7824 */ /* 0x040fe400078e00ff */
[----:B------:R-:W-:Y:S01]  /*2370*/  IMAD.IADD R9, R7, 0x1, R9 ;  /* 0x0000000107097824 */ /* 0x000fe200078e0209 */
[-C--:B------:R-:W-:Y:S02]  /*2380*/  LEA R6, P1, R20, R14.reuse, 0x3 ;  /* 0x0000000e14067211 */ /* 0x080fe400078218ff */
[----:B------:R-:W-:Y:S02]  /*2390*/  IADD3 R8, P2, R11, R14, RZ ;  /* 0x0000000e0b087210 */ /* 0x000fe40007f5e0ff */
[----:B------:R-:W-:Y:S02]  /*23a0*/  IADD3.X R15, R9, UR5, RZ, P0, !PT ;  /* 0x00000005090f7c10 */ /* 0x000fe400087fe4ff */
[----:B-----5:R-:W-:-:S02]  /*23b0*/  ISETP.NE.AND P0, PT, R89, RZ, PT ;  /* 0x000000ff5900720c */ /* 0x020fc40003f05270 */
[----:B------:R-:W-:Y:S01]  /*23c0*/  LEA.HI.X R7, R20, R15, R21, 0x3, P1 ;  /* 0x0000000f14077211 */ /* 0x000fe200008f1c15 */
[----:B------:R-:W-:Y:S01]  /*23d0*/  IMAD.X R9, R13, 0x1, R15, P2 ;  /* 0x000000010d097824 */ /* 0x000fe200010e060f */
[----:B------:R-:W-:-:S05]  /*23e0*/  IADD3 R10, P1, R11, R6, RZ ;  /* 0x000000060b0a7210 */ /* 0x000fca0007f3e0ff */
[----:B------:R-:W-:-:S04]  /*23f0*/  IMAD.X R11, R13, 0x1, R7, P1 ;  /* 0x000000010d0b7824 */ /* 0x000fc800008e0607 */
[----:B------:R-:W-:Y:S05]  /*2400*/  @!P0 BRA `(.L_x_33) ;  /* 0x0000002400948947 */ /* 0x000fea0003800000 */
[----:B------:R-:W0:Y:S01]  /*2410*/  LDC.64 R20, c[0x0][0x5b0] ;  /* 0x00016c00ff147b82 */ /* 0x000e220000000a00 */
[----:B------:R-:W-:Y:S01]  /*2420*/  ULDC.64 UR4, c[0x0][0x5b8] ;  /* 0x00016e0000047ab9 */ /* 0x000fe20000000a00 */
[----:B------:R-:W-:Y:S01]  /*2430*/  ISETP.GE.AND P0, PT, R91, 0x1, PT ;  /* 0x000000015b00780c */ /* 0x000fe20003f06270 */
[----:B------:R-:W-:Y:S01]  /*2440*/  IMAD R92, R92, UR4, RZ ;  /* 0x000000045c5c7c24 */ /* 0x000fe2000f8e02ff */
[----:B------:R-:W-:Y:S01]  /*2450*/  BSSY B1, `(.L_x_34) ;  /* 0x0000010000017945 */ /* 0x000fe20003800000 */
[----:B------:R-:W-:Y:S01]  /*2460*/  IMAD.WIDE.U32 R94, R23, UR4, R94 ;  /* 0x00000004175e7c25 */ /* 0x000fe2000f8e005e */
[----:B------:R-:W-:Y:S02]  /*2470*/  ISETP.LT.OR P2, PT, R3, 0x1, !P0 ;  /* 0x000000010300780c */ /* 0x000fe40004741670 */
[----:B------:R-:W1:Y:S01]  /*2480*/  LDC.64 R12, c[0x0][0x5a8] ;  /* 0x00016a00ff0c7b82 */ /* 0x000e620000000a00 */
[----:B------:R-:W-:Y:S02]  /*2490*/  IMAD R23, R23, UR5, R92 ;  /* 0x0000000517177c24 */ /* 0x000fe4000f8e025c */
[----:B------:R-:W-:-:S02]  /*24a0*/  IMAD.MOV.U32 R92, RZ, RZ, R94 ;  /* 0x000000ffff5c7224 */ /* 0x000fc400078e005e */
[----:B------:R-:W-:Y:S02]  /*24b0*/  IMAD.IADD R93, R95, 0x1, R23 ;  /* 0x000000015f5d7824 */ /* 0x000fe400078e0217 */
[-C--:B0-----:R-:W-:Y:S01]  /*24c0*/  IMAD R98, R5, R20.reuse, RZ ;  /* 0x0000001405627224 */ /* 0x081fe200078e02ff */
[----:B------:R-:W-:Y:S01]  /*24d0*/  SHF.L.U64.HI R99, R20, 0x3, R21 ;  /* 0x0000000314637819 */ /* 0x000fe20000010215 */
[----:B------:R-:W-:-:S04]  /*24e0*/  IMAD.WIDE.U32 R96, R105, R20, R92 ;  /* 0x0000001469607225 */ /* 0x000fc800078e005c */
[----:B------:R-:W-:Y:S01]  /*24f0*/  IMAD R103, R105, R21, R98 ;  /* 0x0000001569677224 */ /* 0x000fe200078e0262 */
[----:B-1----:R-:W-:Y:S01]  /*2500*/  IADD3 R96, P1, R96, R12, RZ ;  /* 0x0000000c60607210 */ /* 0x002fe20007f3e0ff */
[----:B------:R-:W-:-:S03]  /*2510*/  IMAD.SHL.U32 R98, R20, 0x8, RZ ;  /* 0x0000000814627824 */ /* 0x000fc600078e00ff */
[----:B------:R-:W-:Y:S01]  /*2520*/  IADD3.X R97, R13, R97, R103, P1, !PT ;  /* 0x000000610d617210 */ /* 0x000fe20000ffe467 */
[----:B------:R-:W-:Y:S08]  /*2530*/  @P2 BRA `(.L_x_35) ;  /* 0x0000000000042947 */ /* 0x000ff00003800000 */
[----:B------:R0:W5:Y:S02]  /*2540*/  LDG.E.U8 R90, desc[UR36][R96.64] ;  /* 0x00000024605a7981 */ /* 0x000164000c1e1100 */
.L_x_35:
[----:B------:R-:W-:Y:S05]  /*2550*/  BSYNC B1 ;  /* 0x0000000000017941 */ /* 0x000fea0003800000 */
.L_x_34:
[----:B-----5:R-:W-:Y:S01]  /*2560*/  LOP3.LUT R23, R90, 0xffff, RZ, 0xc0, !PT ;  /* 0x0000ffff5a177812 */ /* 0x020fe200078ec0ff */
[----:B------:R-:W-:Y:S01]  /*2570*/  IMAD.WIDE.U32 R100, R105, R20, R98 ;  /* 0x0000001469647225 */ /* 0x000fe200078e0062 */
[----:B------:R-:W-:Y:S01]  /*2580*/  ISETP.GE.AND P1, PT, R91, 0x9, PT ;  /* 0x000000095b00780c */ /* 0x000fe20003f26270 */
[----:B------:R-:W-:Y:S01]  /*2590*/  BSSY B1, `(.L_x_36) ;  /* 0x000000e000017945 */ /* 0x000fe20003800000 */
[----:B------:R-:W-:Y:S01]  /*25a0*/  PRMT R104, R23, 0x8880, RZ ;  /* 0x0000888017687816 */ /* 0x000fe200000000ff */
[----:B------:R-:W-:Y:S01]  /*25b0*/  IMAD.IADD R23, R103, 0x1, R101 ;  /* 0x0000000167177824 */ /* 0x000fe200078e0265 */
[----:B------:R-:W-:-:S04]  /*25c0*/  IADD3 R100, P3, P4, R94, R12, R100 ;  /* 0x0000000c5e647210 */ /* 0x000fc80007c7e064 */
[----:B------:R-:W-:Y:S01]  /*25d0*/  IADD3.X R101, R93, R13, R23, P3, P4 ;  /* 0x0000000d5d657210 */ /* 0x000fe20001fe8417 */
[----:B------:R-:W-:Y:S01]  /*25e0*/  IMAD R23, R104, R89, RZ ;  /* 0x0000005968177224 */ /* 0x000fe200078e02ff */
[C---:B------:R-:W-:Y:S02]  /*25f0*/  ISETP.LT.OR P4, PT, R3.reuse, 0x2, !P0 ;  /* 0x000000020300780c */ /* 0x040fe40004781670 */
[----:B------:R-:W-:Y:S01]  /*2600*/  ISETP.LT.OR P3, PT, R3, 0x1, !P1 ;  /* 0x000000010300780c */ /* 0x000fe20004f61670 */
[----:B------:R-:W-:-:S05]  /*2610*/  @!P2 IMAD R103, R56, R88, R23 ;  /* 0x000000583867a224 */ /* 0x000fca00078e0217 */
[----:B------:R1:W-:Y:S05]  /*2620*/  @!P2 STG.E.U8 desc[UR36][R14.64], R103 ;  /* 0x000000670e00a986 */ /* 0x0003ea000c101124 */
[----:B------:R-:W-:Y:S05]  /*2630*/  @P4 BRA `(.L_x_37) ;  /* 0x00000000000c4947 */ /* 0x000fea0003800000 */
[----:B------:R-:W2:Y:S02]  /*2640*/  LDG.E.U8 R90, desc[UR36][R96.64+0x1] ;  /* 0x00000124605a7981 */ /* 0x000ea4000c1e1100 */
[----:B--2---:R-:W-:-:S05]  /*2650*/  PRMT R56, R90, 0x8880, RZ ;  /* 0x000088805a387816 */ /* 0x004fca00000000ff */
[----:B------:R-:W-:-:S07]  /*2660*/  IMAD R23, R56, R89, RZ ;  /* 0x0000005938177224 */ /* 0x000fce00078e02ff */
.L_x_37:
[----:B------:R-:W-:Y:S05]  /*2670*/  BSYNC B1 ;  /* 0x0000000000017941 */ /* 0x000fea0003800000 */
.L_x_36:
[----:B------:R-:W-:Y:S01]  /*2680*/  @!P4 IMAD R57, R57, R88, R23 ;  /* 0x000000583939c224 */ /* 0x000fe200078e0217 */
[----:B------:R-:W-:Y:S04]  /*2690*/  BSSY B1, `(.L_x_38) ;  /* 0x0000006000017945 */ /* 0x000fe80003800000 */
[----:B------:R2:W-:Y:S01]  /*26a0*/  @!P4 STG.E.U8 desc[UR36][R14.64+0x1], R57 ;  /* 0x000001390e00c986 */ /* 0x0005e2000c101124 */
[----:B------:R-:W-:Y:S05]  /*26b0*/  @P3 BRA `(.L_x_39) ;  /* 0x00000000000c3947 */ /* 0x000fea0003800000 */
[----:B------:R-:W3:Y:S02]  /*26c0*/  LDG.E.U8 R90, desc[UR36][R100.64] ;  /* 0x00000024645a7981 */ /* 0x000ee4000c1e1100 */
[----:B---3--:R-:W-:-:S05]  /*26d0*/  PRMT R56, R90, 0x8880, RZ ;  /* 0x000088805a387816 */ /* 0x008fca00000000ff */
[----:B------:R-:W-:-:S07]  /*26e0*/  IMAD R23, R56, R89, RZ ;  /* 0x0000005938177224 */ /* 0x000fce00078e02ff */
.L_x_39:
[----:B------:R-:W-:Y:S05]  /*26f0*/  BSYNC B1 ;  /* 0x0000000000017941 */ /* 0x000fea0003800000 */
.L_x_38:
[C---:B------:R-:W-:Y:S01]  /*2700*/  ISETP.LT.OR P2, PT, R3.reuse, 0x2, !P1 ;  /* 0x000000020300780c */ /* 0x040fe20004f41670 */
[----:B--2---:R-:W-:Y:S01]  /*2710*/  @!P3 IMAD R57, R58, R88, R23 ;  /* 0x000000583a39b224 */ /* 0x004fe200078e0217 */
[----:B------:R-:W-:Y:S01]  /*2720*/  BSSY B1, `(.L_x_40) ;  /* 0x0000008000017945 */ /* 0x000fe20003800000 */
[----:B------:R-:W-:-:S03]  /*2730*/  ISETP.LT.OR P4, PT, R3, 0x9, !P0 ;  /* 0x000000090300780c */ /* 0x000fc60004781670 */
[----:B------:R2:W-:Y:S01]  /*2740*/  @!P3 STG.E.U8 desc[UR36][R6.64], R57 ;  /* 0x000000390600b986 */ /* 0x0005e2000c101124 */
[----:B------:R-:W-:-:S06]  /*2750*/  ISETP.LT.OR P3, PT, R3, 0xa, !P0 ;  /* 0x0000000a0300780c */ /* 0x000fcc0004761670 */
[----:B------:R-:W-:Y:S07]  /*2760*/  @P2 BRA `(.L_x_41) ;  /* 0x00000000000c2947 */ /* 0x000fee0003800000 */
[----:B------:R-:W3:Y:S02]  /*2770*/  LDG.E.U8 R90, desc[UR36][R100.64+0x1] ;  /* 0x00000124645a7981 */ /* 0x000ee4000c1e1100 */
[----:B---3--:R-:W-:-:S05]  /*2780*/  PRMT R56, R90, 0x8880, RZ ;  /* 0x000088805a387816 */ /* 0x008fca00000000ff */
[----:B------:R-:W-:-:S07]  /*2790*/  IMAD R23, R56, R89, RZ ;  /* 0x0000005938177224 */ /* 0x000fce00078e02ff */
.L_x_41:
[----:B------:R-:W-:Y:S05]  /*27a0*/  BSYNC B1 ;  /* 0x0000000000017941 */ /* 0x000fea0003800000 */
.L_x_40:
[----:B------:R-:W-:Y:S01]  /*27b0*/  @!P2 IMAD R59, R59, R88, R23 ;  /* 0x000000583b3ba224 */ /* 0x000fe200078e0217 */
[----:B------:R-:W-:Y:S04]  /*27c0*/  BSSY B1, `(.L_x_42) ;  /* 0x0000006000017945 */ /* 0x000fe80003800000 */
[----:B------:R3:W-:Y:S01]  /*27d0*/  @!P2 STG.E.U8 desc[UR36][R6.64+0x1], R59 ;  /* 0x0000013b0600a986 */ /* 0x0007e2000c101124 */
[----:B------:R-:W-:Y:S05]  /*27e0*/  @P4 BRA `(.L_x_43) ;  /* 0x00000000000c4947 */ /* 0x000fea0003800000 */
[----:B------:R-:W4:Y:S02]  /*27f0*/  LDG.E.U8 R90, desc[UR36][R96.64+0x8] ;  /* 0x00000824605a7981 */ /* 0x000f24000c1e1100 */
[----:B----4-:R-:W-:-:S05]  /*2800*/  PRMT R56, R90, 0x8880, RZ ;  /* 0x000088805a387816 */ /* 0x010fca00000000ff */
[----:B------:R-:W-:-:S07]  /*2810*/  IMAD R23, R56, R89, RZ ;  /* 0x0000005938177224 */ /* 0x000fce00078e02ff */
.L_x_43:
[----:B------:R-:W-:Y:S05]  /*2820*/  BSYNC B1 ;  /* 0x0000000000017941 */ /* 0x000fea0003800000 */
.L_x_42:
[----:B--2---:R-:W-:Y:S01]  /*2830*/  @!P4 IMAD R57, R60, R88, R23 ;  /* 0x000000583c39c224 */ /* 0x004fe200078e0217 */
[----:B------:R-:W-:Y:S04]  /*2840*/  BSSY B1, `(.L_x_44) ;  /* 0x0000006000017945 */ /* 0x000fe80003800000 */
[----:B------:R2:W-:Y:S01]  /*2850*/  @!P4 STG.E.U8 desc[UR36][R14.64+0x8], R57 ;  /* 0x000008390e00c986 */ /* 0x0005e2000c101124 */
[----:B------:R-:W-:Y:S05]  /*2860*/  @P3 BRA `(.L_x_45) ;  /* 0x00000000000c3947 */ /* 0x000fea0003800000 */
[----:B------:R-:W4:Y:S02]  /*2870*/  LDG.E.U8 R90, desc[UR36][R96.64+0x9] ;  /* 0x00000924605a7981 */ /* 0x000f24000c1e1100 */
[----:B----4-:R-:W-:-:S05]  /*2880*/  PRMT R56, R90, 0x8880, RZ ;  /* 0x000088805a387816 */ /* 0x010fca00000000ff */
[----:B------:R-:W-:-:S07]  /*2890*/  IMAD R23, R56, R89, RZ ;  /* 0x0000005938177224 */ /* 0x000fce00078e02ff */
.L_x_45:
[----:B------:R-:W-:Y:S05]  /*28a0*/  BSYNC B1 ;  /* 0x0000000000017941 */ /* 0x000fea0003800000 */
.L_x_44:
[----:B------:R-:W-:Y:S01]  /*28b0*/  ISETP.LT.OR P2, PT, R3, 0x9, !P1 ;  /* 0x000000090300780c */ /* 0x000fe20004f41670 */
[----:B------:R-:W-:Y:S01]  /*28c0*/  @!P3 IMAD R61, R61, R88, R23 ;  /* 0x000000583d3db224 */ /* 0x000fe200078e0217 */
[----:B------:R-:W-:Y:S01]  /*28d0*/  BSSY B1, `(.L_x_46) ;  /* 0x0000008000017945 */ /* 0x000fe20003800000 */
[----:B------:R-:W-:-:S03]  /*28e0*/  ISETP.LT.OR P4, PT, R3, 0xa, !P1 ;  /* 0x0000000a0300780c */ /* 0x000fc60004f81670 */
[----:B------:R4:W-:Y:S01]  /*28f0*/  @!P3 STG.E.U8 desc[UR36][R14.64+0x9], R61 ;  /* 0x0000093d0e00b986 */ /* 0x0009e2000c101124 */
[----:B------:R-:W-:-:S06]  /*2900*/  ISETP.LT.OR P3, PT, R3, 0x11, !P0 ;  /* 0x000000110300780c */ /* 0x000fcc0004761670 */
[----:B------:R-:W-:Y:S07]  /*2910*/  @P2 BRA `(.L_x_47) ;  /* 0x00000000000c2947 */ /* 0x000fee0003800000 */
[----:B------:R-:W5:Y:S02]  /*2920*/  LDG.E.U8 R90, desc[UR36][R100.64+0x8] ;  /* 0x00000824645a7981 */ /* 0x000f64000c1e1100 */
[----:B-----5:R-:W-:-:S05]  /*2930*/  PRMT R56, R90, 0x8880, RZ ;  /* 0x000088805a387816 */ /* 0x020fca00000000ff */
[----:B------:R-:W-:-:S07]  /*2940*/  IMAD R23, R56, R89, RZ ;  /* 0x0000005938177224 */ /* 0x000fce00078e02ff */
.L_x_47:
[----:B------:R-:W-:Y:S05]  /*2950*/  BSYNC B1 ;  /* 0x0000000000017941 */ /* 0x000fea0003800000 */
.L_x_46:
[----:B--2---:R-:W-:Y:S01]  /*2960*/  @!P2 IMAD R57, R62, R88, R23 ;  /* 0x000000583e39a224 */ /* 0x004fe200078e0217 */
[----:B------:R-:W-:Y:S04]  /*2970*/  BSSY B1, `(.L_x_48) ;  /* 0x0000006000017945 */ /* 0x000fe80003800000 */
[----:B------:R2:W-:Y:S01]  /*2980*/  @!P2 STG.E.U8 desc[UR36][R6.64+0x8], R57 ;  /* 0x000008390600a986 */ /* 0x0005e2000c101124 */
[----:B------:R-:W-:Y:S05]  /*2990*/  @P4 BRA `(.L_x_49) ;  /* 0x00000000000c4947 */ /* 0x000fea0003800000 */
[----:B------:R-:W5:Y:S02]  /*29a0*/  LDG.E.U8 R90, desc[UR36][R100.64+0x9] ;  /* 0x00000924645a7981 */ /* 0x000f64000c1e1100 */
[----:B-----5:R-:W-:-:S05]  /*29b0*/  PRMT R56, R90, 0x8880, RZ ;  /* 0x000088805a387816 */ /* 0x020fca00000000ff */
[----:B------:R-:W-:-:S07]  /*29c0*/  IMAD R23, R56, R89, RZ ;  /* 0x0000005938177224 */ /* 0x000fce00078e02ff */
.L_x_49:
[----:B------:R-:W-:Y:S05]  /*29d0*/  BSYNC B1 ;  /* 0x0000000000017941 */ /* 0x000fea0003800000 */
.L_x_48:
[----:B------:R-:W-:Y:S01]  /*29e0*/  @!P4 IMAD R63, R63, R88, R23 ;  /* 0x000000583f3fc224 */ /* 0x000fe200078e0217 */
[----:B------:R-:W-:Y:S04]  /*29f0*/  BSSY B1, `(.L_x_50) ;  /* 0x0000006000017945 */ /* 0x000fe80003800000 */
[----:B------:R0:W-:Y:S01]  /*2a00*/  @!P4 STG.E.U8 desc[UR36][R6.64+0x9], R63 ;  /* 0x0000093f0600c986 */ /* 0x0001e2000c101124 */
[----:B------:R-:W-:Y:S05]  /*2a10*/  @P3 BRA `(.L_x_51) ;  /* 0x00000000000c3947 */ /* 0x000fea0003800000 */
[----:B------:R-:W5:Y:S02]  /*2a20*/  LDG.E.U8 R90, desc[UR36][R96.64+0x10] ;  /* 0x00001024605a7981 */ /* 0x000f64000c1e1100 */
[----:B-----5:R-:W-:-:S05]  /*2a30*/  PRMT R56, R90, 0x8880, RZ ;  /* 0x000088805a387816 */ /* 0x020fca00000000ff */
[----:B------:R-:W-:-:S07]  /*2a40*/  IMAD R23, R56, R89, RZ ;  /* 0x0000005938177224 */ /* 0x000fce00078e02ff */
.L_x_51:
[----:B------:R-:W-:Y:S05]  /*2a50*/  BSYNC B1 ;  /* 0x0000000000017941 */ /* 0x000fea0003800000 */
.L_x_50:
[C---:B------:R-:W-:Y:S01]  /*2a60*/  ISETP.LT.OR P2, PT, R3.reuse, 0x12, !P0 ;  /* 0x000000120300780c */ /* 0x040fe20004741670 */
[----:B--2---:R-:W-:Y:S01]  /*2a70*/  @!P3 IMAD R57, R64, R88, R23 ;  /* 0x000000584039b224 */ /* 0x004fe200078e0217 */
        /* <DEDUP_REMOVED lines=8> */
.L_x_53:
[----:B------:R-:W-:Y:S05]  /*2b00*/  BSYNC B1 ;  /* 0x0000000000017941 */ /* 0x000fea0003800000 */
.L_x_52:
[----:B------:R-:W-:Y:S01]  /*2b10*/  @!P2 IMAD R65, R65, R88, R23 ;  /* 0x000000584141a224 */ /* 0x000fe200078e0217 */
[----:B------:R-:W-:Y:S04]  /*2b20*/  BSSY B1, `(.L_x_54) ;  /* 0x0000006000017945 */ /* 0x000fe80003800000 */
[----:B------:R0:W-:Y:S01]  /*2b30*/  @!P2 STG.E.U8 desc[UR36][R14.64+0x11], R65 ;  /* 0x000011410e00a986 */ /* 0x0001e2000c101124 */
[----:B------:R-:W-:Y:S05]  /*2b40*/  @P4 BRA `(.L_x_55) ;  /* 0x00000000000c4947 */ /* 0x000fea0003800000 */
[----:B------:R-:W5:Y:S02]  /*2b50*/  LDG.E.U8 R90, desc[UR36][R100.64+0x10] ;  /* 0x00001024645a7981 */ /* 0x000f64000c1e1100 */
[----:B-----5:R-:W-:-:S05]  /*2b60*/  PRMT R56, R90, 0x8880, RZ ;  /* 0x000088805a387816 */ /* 0x020fca00000000ff */
[----:B------:R-:W-:-:S07]  /*2b70*/  IMAD R23, R56, R89, RZ ;  /* 0x0000005938177224 */ /* 0x000fce00078e02ff */
.L_x_55:
[----:B------:R-:W-:Y:S05]  /*2b80*/  BSYNC B1 ;  /* 0x0000000000017941 */ /* 0x000fea0003800000 */
.L_x_54:
[----:B--2---:R-:W-:Y:S01]  /*2b90*/  @!P4 IMAD R57, R66, R88, R23 ;  /* 0x000000584239c224 */ /* 0x004fe200078e0217 */
[----:B------:R-:W-:Y:S04]  /*2ba0*/  BSSY B1, `(.L_x_56) ;  /* 0x0000006000017945 */ /* 0x000fe80003800000 */
[----:B------:R2:W-:Y:S01]  /*2bb0*/  @!P4 STG.E.U8 desc[UR36][R6.64+0x10], R57 ;  /* 0x000010390600c986 */ /* 0x0005e2000c101124 */
[----:B------:R-:W-:Y:S05]  /*2bc0*/  @P3 BRA `(.L_x_57) ;  /* 0x00000000000c3947 */ /* 0x000fea0003800000 */
[----:B------:R-:W5:Y:S02]  /*2bd0*/  LDG.E.U8 R90, desc[UR36][R100.64+0x11] ;  /* 0x00001124645a7981 */ /* 0x000f64000c1e1100 */
[----:B-----5:R-:W-:-:S05]  /*2be0*/  PRMT R56, R90, 0x8880, RZ ;  /* 0x000088805a387816 */ /* 0x020fca00000000ff */
[----:B------:R-:W-:-:S07]  /*2bf0*/  IMAD R23, R56, R89, RZ ;  /* 0x0000005938177224 */ /* 0x000fce00078e02ff */
.L_x_57:
[----:B------:R-:W-:Y:S05]  /*2c00*/  BSYNC B1 ;  /* 0x0000000000017941 */ /* 0x000fea0003800000 */
.L_x_56:
        /* <DEDUP_REMOVED lines=10> */
.L_x_59:
[----:B------:R-:W-:Y:S05]  /*2cb0*/  BSYNC B1 ;  /* 0x0000000000017941 */ /* 0x000fea0003800000 */
.L_x_58:
[----:B--2---:R-:W-:Y:S01]  /*2cc0*/  @!P2 IMAD R57, R68, R88, R23 ;  /* 0x000000584439a224 */ /* 0x004fe200078e0217 */
[----:B------:R-:W-:Y:S04]  /*2cd0*/  BSSY B1, `(.L_x_60) ;  /* 0x0000006000017945 */ /* 0x000fe80003800000 */
[----:B------:R2:W-:Y:S01]  /*2ce0*/  @!P2 STG.E.U8 desc[UR36][R14.64+0x18], R57 ;  /* 0x000018390e00a986 */ /* 0x0005e2000c101124 */
[----:B------:R-:W-:Y:S05]  /*2cf0*/  @P4 BRA `(.L_x_61) ;  /* 0x00000000000c4947 */ /* 0x000fea0003800000 */
[----:B------:R-:W5:Y:S02]  /*2d00*/  LDG.E.U8 R90, desc[UR36][R96.64+0x19] ;  /* 0x00001924605a7981 */ /* 0x000f64000c1e1100 */
[----:B-----5:R-:W-:-:S05]  /*2d10*/  PRMT R56, R90, 0x8880, RZ ;  /* 0x000088805a387816 */ /* 0x020fca00000000ff */
[----:B------:R-:W-:-:S07]  /*2d20*/  IMAD R23, R56, R89, RZ ;  /* 0x0000005938177224 */ /* 0x000fce00078e02ff */
.L_x_61:
[----:B------:R-:W-:Y:S05]  /*2d30*/  BSYNC B1 ;  /* 0x0000000000017941 */ /* 0x000fea0003800000 */
.L_x_60:
[----:B------:R-:W-:Y:S01]  /*2d40*/  @!P4 IMAD R69, R69, R88, R23 ;  /* 0x000000584545c224 */ /* 0x000fe200078e0217 */
[----:B------:R-:W-:Y:S04]  /*2d50*/  BSSY B1, `(.L_x_62) ;  /* 0x0000006000017945 */ /* 0x000fe80003800000 */
[----:B------:R0:W-:Y:S01]  /*2d60*/  @!P4 STG.E.U8 desc[UR36][R14.64+0x19], R69 ;  /* 0x000019450e00c986 */ /* 0x0001e2000c101124 */
[----:B------:R-:W-:Y:S05]  /*2d70*/  @P3 BRA `(.L_x_63) ;  /* 0x00000000000c3947 */ /* 0x000fea0003800000 */
[----:B------:R-:W5:Y:S02]  /*2d80*/  LDG.E.U8 R90, desc[UR36][R100.64+0x18] ;  /* 0x00001824645a7981 */ /* 0x000f64000c1e1100 */
[----:B-----5:R-:W-:-:S05]  /*2d90*/  PRMT R56, R90, 0x8880, RZ ;  /* 0x000088805a387816 */ /* 0x020fca00000000ff */
[----:B------:R-:W-:-:S07]  /*2da0*/  IMAD R23, R56, R89, RZ ;  /* 0x0000005938177224 */ /* 0x000fce00078e02ff */
.L_x_63:
[----:B------:R-:W-:Y:S05]  /*2db0*/  BSYNC B1 ;  /* 0x0000000000017941 */ /* 0x000fea0003800000 */
.L_x_62:
        /* <DEDUP_REMOVED lines=10> */
.L_x_65:
[----:B------:R-:W-:Y:S05]  /*2e60*/  BSYNC B1 ;  /* 0x0000000000017941 */ /* 0x000fea0003800000 */
.L_x_64:
[----:B------:R-:W-:Y:S01]  /*2e70*/  @!P2 IMAD R71, R71, R88, R23 ;  /* 0x000000584747a224 */ /* 0x000fe200078e0217 */
[----:B------:R-:W-:Y:S04]  /*2e80*/  BSSY B1, `(.L_x_66) ;  /* 0x0000006000017945 */ /* 0x000fe80003800000 */
[----:B------:R0:W-:Y:S01]  /*2e90*/  @!P2 STG.E.U8 desc[UR36][R6.64+0x19], R71 ;  /* 0x000019470600a986 */ /* 0x0001e2000c101124 */
[----:B------:R-:W-:Y:S05]  /*2ea0*/  @P4 BRA `(.L_x_67) ;  /* 0x00000000000c4947 */ /* 0x000fea0003800000 */
[----:B------:R-:W5:Y:S02]  /*2eb0*/  LDG.E.U8 R90, desc[UR36][R96.64+0x20] ;  /* 0x00002024605a7981 */ /* 0x000f64000c1e1100 */
[----:B-----5:R-:W-:-:S05]  /*2ec0*/  PRMT R56, R90, 0x8880, RZ ;  /* 0x000088805a387816 */ /* 0x020fca00000000ff */
[----:B------:R-:W-:-:S07]  /*2ed0*/  IMAD R23, R56, R89, RZ ;  /* 0x0000005938177224 */ /* 0x000fce00078e02ff */
.L_x_67:
[----:B------:R-:W-:Y:S05]  /*2ee0*/  BSYNC B1 ;  /* 0x0000000000017941 */ /* 0x000fea0003800000 */
.L_x_66:
[----:B--2---:R-:W-:Y:S01]  /*2ef0*/  @!P4 IMAD R57, R72, R88, R23 ;  /* 0x000000584839c224 */ /* 0x004fe200078e0217 */
[----:B------:R-:W-:Y:S04]  /*2f00*/  BSSY B1, `(.L_x_68) ;  /* 0x0000006000017945 */ /* 0x000fe80003800000 */
[----:B------:R2:W-:Y:S01]  /*2f10*/  @!P4 STG.E.U8 desc[UR36][R14.64+0x20], R57 ;  /* 0x000020390e00c986 */ /* 0x0005e2000c101124 */
[----:B------:R-:W-:Y:S05]  /*2f20*/  @P3 BRA `(.L_x_69) ;  /* 0x00000000000c3947 */ /* 0x000fea0003800000 */
[----:B------:R-:W5:Y:S02]  /*2f30*/  LDG.E.U8 R90, desc[UR36][R96.64+0x21] ;  /* 0x00002124605a7981 */ /* 0x000f64000c1e1100 */
[----:B-----5:R-:W-:-:S05]  /*2f40*/  PRMT R56, R90, 0x8880, RZ ;  /* 0x000088805a387816 */ /* 0x020fca00000000ff */
[----:B------:R-:W-:-:S07]  /*2f50*/  IMAD R23, R56, R89, RZ ;  /* 0x0000005938177224 */ /* 0x000fce00078e02ff */
.L_x_69:
[----:B------:R-:W-:Y:S05]  /*2f60*/  BSYNC B1 ;  /* 0x0000000000017941 */ /* 0x000fea0003800000 */
.L_x_68:
        /* <DEDUP_REMOVED lines=10> */
.L_x_71:
[----:B------:R-:W-:Y:S05]  /*3010*/  BSYNC B1 ;  /* 0x0000000000017941 */ /* 0x000fea0003800000 */
.L_x_70:
[----:B--2---:R-:W-:Y:S01]  /*3020*/  @!P2 IMAD R57, R74, R88, R23 ;  /* 0x000000584a39a224 */ /* 0x004fe200078e0217 */
[----:B------:R-:W-:Y:S04]  /*3030*/  BSSY B1, `(.L_x_72) ;  /* 0x0000006000017945 */ /* 0x000fe80003800000 */
[----:B------:R2:W-:Y:S01]  /*3040*/  @!P2 STG.E.U8 desc[UR36][R6.64+0x20], R57 ;  /* 0x000020390600a986 */ /* 0x0005e2000c101124 */
[----:B------:R-:W-:Y:S05]  /*3050*/  @P4 BRA `(.L_x_73) ;  /* 0x00000000000c4947 */ /* 0x000fea0003800000 */
[----:B------:R-:W5:Y:S02]  /*3060*/  LDG.E.U8 R90, desc[UR36][R100.64+0x21] ;  /* 0x00002124645a7981 */ /* 0x000f64000c1e1100 */
[----:B-----5:R-:W-:-:S05]  /*3070*/  PRMT R56, R90, 0x8880, RZ ;  /* 0x000088805a387816 */ /* 0x020fca00000000ff */
[----:B------:R-:W-:-:S07]  /*3080*/  IMAD R23, R56, R89, RZ ;  /* 0x0000005938177224 */ /* 0x000fce00078e02ff */
.L_x_73:
[----:B------:R-:W-:Y:S05]  /*3090*/  BSYNC B1 ;  /* 0x0000000000017941 */ /* 0x000fea0003800000 */
.L_x_72:
[----:B------:R-:W-:Y:S01]  /*30a0*/  @!P4 IMAD R75, R75, R88, R23 ;  /* 0x000000584b4bc224 */ /* 0x000fe200078e0217 */
[----:B------:R-:W-:Y:S04]  /*30b0*/  BSSY B1, `(.L_x_74) ;  /* 0x0000006000017945 */ /* 0x000fe80003800000 */
[----:B------:R0:W-:Y:S01]  /*30c0*/  @!P4 STG.E.U8 desc[UR36][R6.64+0x21], R75 ;  /* 0x0000214b0600c986 */ /* 0x0001e2000c101124 */
[----:B------:R-:W-:Y:S05]  /*30d0*/  @P3 BRA `(.L_x_75) ;  /* 0x00000000000c3947 */ /* 0x000fea0003800000 */
[----:B------:R-:W5:Y:S02]  /*30e0*/  LDG.E.U8 R90, desc[UR36][R96.64+0x28] ;  /* 0x00002824605a7981 */ /* 0x000f64000c1e1100 */
[----:B-----5:R-:W-:-:S05]  /*30f0*/  PRMT R56, R90, 0x8880, RZ ;  /* 0x000088805a387816 */ /* 0x020fca00000000ff */
[----:B------:R-:W-:-:S07]  /*3100*/  IMAD R23, R56, R89, RZ ;  /* 0x0000005938177224 */ /* 0x000fce00078e02ff */
.L_x_75:
[----:B------:R-:W-:Y:S05]  /*3110*/  BSYNC B1 ;  /* 0x0000000000017941 */ /* 0x000fea0003800000 */
.L_x_74:
        /* <DEDUP_REMOVED lines=10> */
.L_x_77:
[----:B------:R-:W-:Y:S05]  /*31c0*/  BSYNC B1 ;  /* 0x0000000000017941 */ /* 0x000fea0003800000 */
.L_x_76:
[----:B------:R-:W-:Y:S01]  /*31d0*/  @!P2 IMAD R77, R77, R88, R23 ;  /* 0x000000584d4da224 */ /* 0x000fe200078e0217 */
[----:B------:R-:W-:Y:S04]  /*31e0*/  BSSY B1, `(.L_x_78) ;  /* 0x0000006000017945 */ /* 0x000fe80003800000 */
[----:B------:R0:W-:Y:S01]  /*31f0*/  @!P2 STG.E.U8 desc[UR36][R14.64+0x29], R77 ;  /* 0x0000294d0e00a986 */ /* 0x0001e2000c101124 */
[----:B------:R-:W-:Y:S05]  /*3200*/  @P4 BRA `(.L_x_79) ;  /* 0x00000000000c4947 */ /* 0x000fea0003800000 */
[----:B------:R-:W5:Y:S02]  /*3210*/  LDG.E.U8 R90, desc[UR36][R100.64+0x28] ;  /* 0x00002824645a7981 */ /* 0x000f64000c1e1100 */
[----:B-----5:R-:W-:-:S05]  /*3220*/  PRMT R56, R90, 0x8880, RZ ;  /* 0x000088805a387816 */ /* 0x020fca00000000ff */
[----:B------:R-:W-:-:S07]  /*3230*/  IMAD R23, R56, R89, RZ ;  /* 0x0000005938177224 */ /* 0x000fce00078e02ff */
.L_x_79:
[----:B------:R-:W-:Y:S05]  /*3240*/  BSYNC B1 ;  /* 0x0000000000017941 */ /* 0x000fea0003800000 */
.L_x_78:
[----:B--2---:R-:W-:Y:S01]  /*3250*/  @!P4 IMAD R57, R78, R88, R23 ;  /* 0x000000584e39c224 */ /* 0x004fe200078e0217 */
[----:B------:R-:W-:Y:S04]  /*3260*/  BSSY B1, `(.L_x_80) ;  /* 0x0000006000017945 */ /* 0x000fe80003800000 */
[----:B------:R2:W-:Y:S01]  /*3270*/  @!P4 STG.E.U8 desc[UR36][R6.64+0x28], R57 ;  /* 0x000028390600c986 */ /* 0x0005e2000c101124 */
[----:B------:R-:W-:Y:S05]  /*3280*/  @P3 BRA `(.L_x_81) ;  /* 0x00000000000c3947 */ /* 0x000fea0003800000 */
[----:B------:R-:W5:Y:S02]  /*3290*/  LDG.E.U8 R90, desc[UR36][R100.64+0x29] ;  /* 0x00002924645a7981 */ /* 0x000f64000c1e1100 */
[----:B-----5:R-:W-:-:S05]  /*32a0*/  PRMT R56, R90, 0x8880, RZ ;  /* 0x000088805a387816 */ /* 0x020fca00000000ff */
[----:B------:R-:W-:-:S07]  /*32b0*/  IMAD R23, R56, R89, RZ ;  /* 0x0000005938177224 */ /* 0x000fce00078e02ff */
.L_x_81:
[----:B------:R-:W-:Y:S05]  /*32c0*/  BSYNC B1 ;  /* 0x0000000000017941 */ /* 0x000fea0003800000 */
.L_x_80:
        /* <DEDUP_REMOVED lines=10> */
.L_x_83:
[----:B------:R-:W-:Y:S05]  /*3370*/  BSYNC B1 ;  /* 0x0000000000017941 */ /* 0x000fea0003800000 */
.L_x_82:
[----:B--2---:R-:W-:Y:S01]  /*3380*/  @!P2 IMAD R57, R80, R88, R23 ;  /* 0x000000585039a224 */ /* 0x004fe200078e0217 */
[----:B------:R-:W-:Y:S04]  /*3390*/  BSSY B1, `(.L_x_84) ;  /* 0x0000006000017945 */ /* 0x000fe80003800000 */
[----:B------:R2:W-:Y:S01]  /*33a0*/  @!P2 STG.E.U8 desc[UR36][R14.64+0x30], R57 ;  /* 0x000030390e00a986 */ /* 0x0005e2000c101124 */
[----:B------:R-:W-:Y:S05]  /*33b0*/  @P4 BRA `(.L_x_85) ;  /* 0x00000000000c4947 */ /* 0x000fea0003800000 */
[----:B------:R-:W5:Y:S02]  /*33c0*/  LDG.E.U8 R90, desc[UR36][R96.64+0x31] ;  /* 0x00003124605a7981 */ /* 0x000f64000c1e1100 */
[----:B-----5:R-:W-:-:S05]  /*33d0*/  PRMT R56, R90, 0x8880, RZ ;  /* 0x000088805a387816 */ /* 0x020fca00000000ff */
[----:B------:R-:W-:-:S07]  /*33e0*/  IMAD R23, R56, R89, RZ ;  /* 0x0000005938177224 */ /* 0x000fce00078e02ff */
.L_x_85:
[----:B------:R-:W-:Y:S05]  /*33f0*/  BSYNC B1 ;  /* 0x0000000000017941 */ /* 0x000fea0003800000 */
.L_x_84:
[----:B------:R-:W-:Y:S01]  /*3400*/  @!P4 IMAD R81, R81, R88, R23 ;  /* 0x000000585151c224 */ /* 0x000fe200078e0217 */
[----:B------:R-:W-:Y:S04]  /*3410*/  BSSY B1, `(.L_x_86) ;  /* 0x0000006000017945 */ /* 0x000fe80003800000 */
[----:B------:R0:W-:Y:S01]  /*3420*/  @!P4 STG.E.U8 desc[UR36][R14.64+0x31], R81 ;  /* 0x000031510e00c986 */ /* 0x0001e2000c101124 */
[----:B------:R-:W-:Y:S05]  /*3430*/  @P3 BRA `(.L_x_87) ;  /* 0x00000000000c3947 */ /* 0x000fea0003800000 */
[----:B------:R-:W5:Y:S02]  /*3440*/  LDG.E.U8 R90, desc[UR36][R100.64+0x30] ;  /* 0x00003024645a7981 */ /* 0x000f64000c1e1100 */
[----:B-----5:R-:W-:-:S05]  /*3450*/  PRMT R56, R90, 0x8880, RZ ;  /* 0x000088805a387816 */ /* 0x020fca00000000ff */
[----:B------:R-:W-:-:S07]  /*3460*/  IMAD R23, R56, R89, RZ ;  /* 0x0000005938177224 */ /* 0x000fce00078e02ff */
.L_x_87:
[----:B------:R-:W-:Y:S05]  /*3470*/  BSYNC B1 ;  /* 0x0000000000017941 */ /* 0x000fea0003800000 */
.L_x_86:
[----:B------:R-:W-:Y:S01]  /*3480*/  ISETP.LT.OR P4, PT, R3, 0x32, !P1 ;  /* 0x000000320300780c */ /* 0x000fe20004f81670 */
[----:B--2---:R-:W-:Y:S01]  /*3490*/  @!P3 IMAD R57, R82, R88, R23 ;  /* 0x000000585239b224 */ /* 0x004fe200078e0217 */
[----:B------:R-:W-:Y:S01]  /*34a0*/  BSSY B1, `(.L_x_88) ;  /* 0x0000008000017945 */ /* 0x000fe20003800000 */
[----:B------:R-:W-:-:S03]  /*34b0*/  IADD3 R105, P2, R105, 0x80, RZ ;  /* 0x0000008069697810 */ /* 0x000fc60007f5e0ff */
[----:B------:R2:W-:Y:S01]  /*34c0*/  @!P3 STG.E.U8 desc[UR36][R6.64+0x30], R57 ;  /* 0x000030390600b986 */ /* 0x0005e2000c101124 */
[----:B------:R-:W-:-:S06]  /*34d0*/  ISETP.LT.OR P3, PT, R3, 0x39, !P0 ;  /* 0x000000390300780c */ /* 0x000fcc0004761670 */
[----:B------:R-:W-:Y:S07]  /*34e0*/  @P4 BRA `(.L_x_89) ;  /* 0x00000000000c4947 */ /* 0x000fee0003800000 */
[----:B------:R-:W5:Y:S02]  /*34f0*/  LDG.E.U8 R90, desc[UR36][R100.64+0x31] ;  /* 0x00003124645a7981 */ /* 0x000f64000c1e1100 */
[----:B-----5:R-:W-:-:S05]  /*3500*/  PRMT R56, R90, 0x8880, RZ ;  /* 0x000088805a387816 */ /* 0x020fca00000000ff */
[----:B------:R-:W-:-:S07]  /*3510*/  IMAD R23, R56, R89, RZ ;  /* 0x0000005938177224 */ /* 0x000fce00078e02ff */
.L_x_89:
[----:B------:R-:W-:Y:S05]  /*3520*/  BSYNC B1 ;  /* 0x0000000000017941 */ /* 0x000fea0003800000 */
.L_x_88:
[----:B------:R-:W-:Y:S01]  /*3530*/  @!P4 IMAD R83, R83, R88, R23 ;  /* 0x000000585353c224 */ /* 0x000fe200078e0217 */
[----:B------:R-:W-:Y:S04]  /*3540*/  BSSY B1, `(.L_x_90) ;  /* 0x0000006000017945 */ /* 0x000fe80003800000 */
[----:B------:R0:W-:Y:S01]  /*3550*/  @!P4 STG.E.U8 desc[UR36][R6.64+0x31], R83 ;  /* 0x000031530600c986 */ /* 0x0001e2000c101124 */
[----:B------:R-:W-:Y:S05]  /*3560*/  @P3 BRA `(.L_x_91) ;  /* 0x00000000000c3947 */ /* 0x000fea0003800000 */
[----:B------:R-:W5:Y:S02]  /*3570*/  LDG.E.U8 R90, desc[UR36][R96.64+0x38] ;  /* 0x00003824605a7981 */ /* 0x000f64000c1e1100 */
[----:B-----5:R-:W-:-:S05]  /*3580*/  PRMT R56, R90, 0x8880, RZ ;  /* 0x000088805a387816 */ /* 0x020fca00000000ff */
[----:B------:R-:W-:-:S07]  /*3590*/  IMAD R23, R56, R89, RZ ;  /* 0x0000005938177224 */ /* 0x000fce00078e02ff */
.L_x_91:
[----:B------:R-:W-:Y:S05]  /*35a0*/  BSYNC B1 ;  /* 0x0000000000017941 */ /* 0x000fea0003800000 */
.L_x_90:
[----:B------:R-:W-:Y:S01]  /*35b0*/  ISETP.LT.OR P0, PT, R3, 0x3a, !P0 ;  /* 0x0000003a0300780c */ /* 0x000fe20004701670 */
[----:B--2---:R-:W-:Y:S01]  /*35c0*/  @!P3 IMAD R57, R84, R88, R23 ;  /* 0x000000585439b224 */ /* 0x004fe200078e0217 */
[----:B------:R-:W-:Y:S01]  /*35d0*/  BSSY B1, `(.L_x_92) ;  /* 0x0000009000017945 */ /* 0x000fe20003800000 */
[----:B------:R-:W-:-:S03]  /*35e0*/  IMAD.WIDE.U32 R98, R105, R20, R98 ;  /* 0x0000001469627225 */ /* 0x000fc600078e0062 */
[----:B------:R2:W-:Y:S01]  /*35f0*/  @!P3 STG.E.U8 desc[UR36][R14.64+0x38], R57 ;  /* 0x000038390e00b986 */ /* 0x0005e2000c101124 */
[----:B------:R-:W-:Y:S01]  /*3600*/  IMAD.X R5, RZ, RZ, R5, P2 ;  /* 0x000000ffff057224 */ /* 0x000fe200010e0605 */
[----:B------:R-:W-:-:S05]  /*3610*/  IADD3 R94, P4, P3, R94, R12, R98 ;  /* 0x0000000c5e5e7210 */ /* 0x000fca0007b9e062 */
[----:B------:R-:W-:Y:S08]  /*3620*/  @P0 BRA `(.L_x_93) ;  /* 0x00000000000c0947 */ /* 0x000ff00003800000 */
[----:B------:R-:W5:Y:S02]  /*3630*/  LDG.E.U8 R90, desc[UR36][R96.64+0x39] ;  /* 0x00003924605a7981 */ /* 0x000f64000c1e1100 */
[----:B-----5:R-:W-:-:S05]  /*3640*/  PRMT R4, R90, 0x8880, RZ ;  /* 0x000088805a047816 */ /* 0x020fca00000000ff */
[----:B------:R-:W-:-:S07]  /*3650*/  IMAD R23, R4, R89, RZ ;  /* 0x0000005904177224 */ /* 0x000fce00078e02ff */
.L_x_93:
[----:B------:R-:W-:Y:S05]  /*3660*/  BSYNC B1 ;  /* 0x0000000000017941 */ /* 0x000fea0003800000 */
.L_x_92:
[----:B------:R-:W-:Y:S01]  /*3670*/  @!P0 IMAD R85, R85, R88, R23 ;  /* 0x0000005855558224 */ /* 0x000fe200078e0217 */
[----:B------:R-:W-:Y:S01]  /*3680*/  ISETP.LT.OR P2, PT, R3, 0x39, !P1 ;  /* 0x000000390300780c */ /* 0x000fe20004f41670 */
[----:B------:R-:W-:Y:S01]  /*3690*/  IMAD R4, R5, R20, RZ ;  /* 0x0000001405047224 */ /* 0x000fe200078e02ff */
[----:B------:R-:W-:Y:S01]  /*36a0*/  BSSY B1, `(.L_x_94) ;  /* 0x0000008000017945 */ /* 0x000fe20003800000 */
[----:B------:R-:W-:Y:S01]  /*36b0*/  ISETP.LT.OR P1, PT, R3, 0x3a, !P1 ;  /* 0x0000003a0300780c */ /* 0x000fe20004f21670 */
[----:B------:R0:W-:Y:S01]  /*36c0*/  @!P0 STG.E.U8 desc[UR36][R14.64+0x39], R85 ;  /* 0x000039550e008986 */ /* 0x0001e2000c101124 */
[----:B--2---:R-:W-:-:S08]  /*36d0*/  IMAD R57, R105, R21, R4 ;  /* 0x0000001569397224 */ /* 0x004fd000078e0204 */
[----:B------:R-:W-:Y:S05]  /*36e0*/  @P2 BRA `(.L_x_95) ;  /* 0x00000000000c2947 */ /* 0x000fea0003800000 */
[----:B------:R-:W2:Y:S02]  /*36f0*/  LDG.E.U8 R90, desc[UR36][R100.64+0x38] ;  /* 0x00003824645a7981 */ /* 0x000ea4000c1e1100 */
[----:B--2---:R-:W-:-:S05]  /*3700*/  PRMT R4, R90, 0x8880, RZ ;  /* 0x000088805a047816 */ /* 0x004fca00000000ff */
[----:B------:R-:W-:-:S07]  /*3710*/  IMAD R23, R4, R89, RZ ;  /* 0x0000005904177224 */ /* 0x000fce00078e02ff */
.L_x_95:
[----:B------:R-:W-:Y:S05]  /*3720*/  BSYNC B1 ;  /* 0x0000000000017941 */ /* 0x000fea0003800000 */
.L_x_94:
[----:B------:R-:W-:Y:S01]  /*3730*/  @!P2 IMAD R5, R86, R88, R23 ;  /* 0x000000585605a224 */ /* 0x000fe200078e0217 */
[----:B------:R-:W-:Y:S01]  /*3740*/  BSSY B1, `(.L_x_96) ;  /* 0x0000008000017945 */ /* 0x000fe20003800000 */
[----:B------:R-:W-:Y:S02]  /*3750*/  IMAD.IADD R98, R57, 0x1, R99 ;  /* 0x0000000139627824 */ /* 0x000fe400078e0263 */
[----:B------:R-:W-:Y:S01]  /*3760*/  IMAD.WIDE.U32 R20, R105, R20, R92 ;  /* 0x0000001469147225 */ /* 0x000fe200078e005c */
[----:B------:R2:W-:Y:S01]  /*3770*/  @!P2 STG.E.U8 desc[UR36][R6.64+0x38], R5 ;  /* 0x000038050600a986 */ /* 0x0005e2000c101124 */
[----:B------:R-:W-:Y:S05]  /*3780*/  @P1 BRA `(.L_x_97) ;  /* 0x00000000000c1947 */ /* 0x000fea0003800000 */
[----:B------:R-:W5:Y:S02]  /*3790*/  LDG.E.U8 R90, desc[UR36][R100.64+0x39] ;  /* 0x00003924645a7981 */ /* 0x000f64000c1e1100 */
[----:B-----5:R-:W-:-:S05]  /*37a0*/  PRMT R4, R90, 0x8880, RZ ;  /* 0x000088805a047816 */ /* 0x020fca00000000ff */
[----:B------:R-:W-:-:S07]  /*37b0*/  IMAD R23, R4, R89, RZ ;  /* 0x0000005904177224 */ /* 0x000fce00078e02ff */
.L_x_97:
[----:B------:R-:W-:Y:S05]  /*37c0*/  BSYNC B1 ;  /* 0x0000000000017941 */ /* 0x000fea0003800000 */
.L_x_96:
[----:B------:R-:W-:Y:S01]  /*37d0*/  @!P1 IMAD R87, R87, R88, R23 ;  /* 0x0000005857579224 */ /* 0x000fe200078e0217 */
[----:B------:R-:W-:Y:S01]  /*37e0*/  IADD3.X R95, R93, R13, R98, P4, P3 ;  /* 0x0000000d5d5f7210 */ /* 0x000fe200027e6462 */
[----:B------:R-:W-:Y:S01]  /*37f0*/  BSSY B1, `(.L_x_98) ;  /* 0x000000d000017945 */ /* 0x000fe20003800000 */
[----:B------:R-:W-:Y:S02]  /*3800*/  ISETP.GE.AND P3, PT, R91, 0x81, PT ;  /* 0x000000815b00780c */ /* 0x000fe40003f66270 */
[----:B------:R0:W-:Y:S01]  /*3810*/  @!P1 STG.E.U8 desc[UR36][R6.64+0x39], R87 ;  /* 0x0000395706009986 */ /* 0x0001e2000c101124 */
[----:B------:R-:W-:Y:S02]  /*3820*/  IADD3 R12, P2, R20, R12, RZ ;  /* 0x0000000c140c7210 */ /* 0x000fe40007f5e0ff */
[----:B------:R-:W-:Y:S02]  /*3830*/  ISETP.LT.OR P1, PT, R3, 0x1, !P3 ;  /* 0x000000010300780c */ /* 0x000fe40005f21670 */
[----:B------:R-:W-:-:S02]  /*3840*/  ISETP.GE.AND P0, PT, R91, 0x89, PT ;  /* 0x000000895b00780c */ /* 0x000fc40003f06270 */
[----:B------:R-:W-:Y:S02]  /*3850*/  IADD3.X R13, R13, R21, R57, P2, !PT ;  /* 0x000000150d0d7210 */ /* 0x000fe400017fe439 */
[C---:B------:R-:W-:Y:S02]  /*3860*/  ISETP.LT.OR P2, PT, R3.reuse, 0x2, !P3 ;  /* 0x000000020300780c */ /* 0x040fe40005f41670 */
[----:B------:R-:W-:-:S05]  /*3870*/  ISETP.LT.OR P4, PT, R3, 0x1, !P0 ;  /* 0x000000010300780c */ /* 0x000fca0004781670 */
[----:B0-----:R-:W-:Y:S08]  /*3880*/  @P1 BRA `(.L_x_99) ;  /* 0x00000000000c1947 */ /* 0x001ff00003800000 */
[----:B------:R-:W5:Y:S02]  /*3890*/  LDG.E.U8 R90, desc[UR36][R12.64] ;  /* 0x000000240c5a7981 */ /* 0x000f64000c1e1100 */
[----:B-----5:R-:W-:-:S05]  /*38a0*/  PRMT R4, R90, 0x8880, RZ ;  /* 0x000088805a047816 */ /* 0x020fca00000000ff */
[----:B------:R-:W-:-:S07]  /*38b0*/  IMAD R23, R4, R89, RZ ;  /* 0x0000005904177224 */ /* 0x000fce00078e02ff */
.L_x_99:
[----:B------:R-:W-:Y:S05]  /*38c0*/  BSYNC B1 ;  /* 0x0000000000017941 */ /* 0x000fea0003800000 */
.L_x_98:
[----:B--2---:R-:W-:Y:S01]  /*38d0*/  @!P1 IMAD R5, R24, R88, R23 ;  /* 0x0000005818059224 */ /* 0x004fe200078e0217 */
[----:B------:R-:W-:Y:S04]  /*38e0*/  BSSY B1, `(.L_x_100) ;  /* 0x0000006000017945 */ /* 0x000fe80003800000 */
[----:B------:R0:W-:Y:S01]  /*38f0*/  @!P1 STG.E.U8 desc[UR36][R8.64], R5 ;  /* 0x0000000508009986 */ /* 0x0001e2000c101124 */
[----:B------:R-:W-:Y:S05]  /*3900*/  @P2 BRA `(.L_x_101) ;  /* 0x00000000000c2947 */ /* 0x000fea0003800000 */
[----:B------:R-:W2:Y:S02]  /*3910*/  LDG.E.U8 R90, desc[UR36][R12.64+0x1] ;  /* 0x000001240c5a7981 */ /* 0x000ea4000c1e1100 */
[----:B--2---:R-:W-:-:S05]  /*3920*/  PRMT R4, R90, 0x8880, RZ ;  /* 0x000088805a047816 */ /* 0x004fca00000000ff */
[----:B------:R-:W-:-:S07]  /*3930*/  IMAD R23, R4, R89, RZ ;  /* 0x0000005904177224 */ /* 0x000fce00078e02ff */
.L_x_101:
[----:B------:R-:W-:Y:S05]  /*3940*/  BSYNC B1 ;  /* 0x0000000000017941 */ /* 0x000fea0003800000 */
.L_x_100:
[----:B------:R-:W-:Y:S01]  /*3950*/  @!P2 IMAD R25, R25, R88, R23 ;  /* 0x000000581919a224 */ /* 0x000fe200078e0217 */
[----:B------:R-:W-:Y:S04]  /*3960*/  BSSY B1, `(.L_x_102) ;  /* 0x0000006000017945 */ /* 0x000fe80003800000 */
[----:B------:R2:W-:Y:S01]  /*3970*/  @!P2 STG.E.U8 desc[UR36][R8.64+0x1], R25 ;  /* 0x000001190800a986 */ /* 0x0005e2000c101124 */
[----:B------:R-:W-:Y:S05]  /*3980*/  @P4 BRA `(.L_x_103) ;  /* 0x00000000000c4947 */ /* 0x000fea0003800000 */
[----:B------:R-:W5:Y:S02]  /*3990*/  LDG.E.U8 R90, desc[UR36][R94.64] ;  /* 0x000000245e5a7981 */ /* 0x000f64000c1e1100 */
[----:B-----5:R-:W-:-:S05]  /*39a0*/  PRMT R4, R90, 0x8880, RZ ;  /* 0x000088805a047816 */ /* 0x020fca00000000ff */
[----:B------:R-:W-:-:S07]  /*39b0*/  IMAD R23, R4, R89, RZ ;  /* 0x0000005904177224 */ /* 0x000fce00078e02ff */
.L_x_103:
[----:B------:R-:W-:Y:S05]  /*39c0*/  BSYNC B1 ;  /* 0x0000000000017941 */ /* 0x000fea0003800000 */
.L_x_102:
[C---:B------:R-:W-:Y:S01]  /*39d0*/  ISETP.LT.OR P1, PT, R3.reuse, 0x2, !P0 ;  /* 0x000000020300780c */ /* 0x040fe20004721670 */
[----:B0-----:R-:W-:Y:S01]  /*39e0*/  @!P4 IMAD R5, R26, R88, R23 ;  /* 0x000000581a05c224 */ /* 0x001fe200078e0217 */
        /* <DEDUP_REMOVED lines=8> */
.L_x_105:
[----:B------:R-:W-:Y:S05]  /*3a70*/  BSYNC B1 ;  /* 0x0000000000017941 */ /* 0x000fea0003800000 */
.L_x_104:
[----:B------:R-:W-:Y:S01]  /*3a80*/  @!P1 IMAD R27, R27, R88, R23 ;  /* 0x000000581b1b9224 */ /* 0x000fe200078e0217 */
[----:B------:R-:W-:Y:S04]  /*3a90*/  BSSY B1, `(.L_x_106) ;  /* 0x0000006000017945 */ /* 0x000fe80003800000 */
[----:B------:R0:W-:Y:S01]  /*3aa0*/  @!P1 STG.E.U8 desc[UR36][R10.64+0x1], R27 ;  /* 0x0000011b0a009986 */ /* 0x0001e2000c101124 */
[----:B------:R-:W-:Y:S05]  /*3ab0*/  @P2 BRA `(.L_x_107) ;  /* 0x00000000000c2947 */ /* 0x000fea0003800000 */
[----:B------:R-:W5:Y:S02]  /*3ac0*/  LDG.E.U8 R90, desc[UR36][R12.64+0x8] ;  /* 0x000008240c5a7981 */ /* 0x000f64000c1e1100 */
[----:B-----5:R-:W-:-:S05]  /*3ad0*/  PRMT R4, R90, 0x8880, RZ ;  /* 0x000088805a047816 */ /* 0x020fca00000000ff */
[----:B------:R-:W-:-:S07]  /*3ae0*/  IMAD R23, R4, R89, RZ ;  /* 0x0000005904177224 */ /* 0x000fce00078e02ff */
.L_x_107:
[----:B------:R-:W-:Y:S05]  /*3af0*/  BSYNC B1 ;  /* 0x0000000000017941 */ /* 0x000fea0003800000 */
.L_x_106:
[----:B0-----:R-:W-:Y:S01]  /*3b00*/  @!P2 IMAD R5, R28, R88, R23 ;  /* 0x000000581c05a224 */ /* 0x001fe200078e0217 */
[----:B------:R-:W-:Y:S04]  /*3b10*/  BSSY B1, `(.L_x_108) ;  /* 0x0000006000017945 */ /* 0x000fe80003800000 */
[----:B------:R0:W-:Y:S01]  /*3b20*/  @!P2 STG.E.U8 desc[UR36][R8.64+0x8], R5 ;  /* 0x000008050800a986 */ /* 0x0001e2000c101124 */
[----:B------:R-:W-:Y:S05]  /*3b30*/  @P4 BRA `(.L_x_109) ;  /* 0x00000000000c4947 */ /* 0x000fea0003800000 */
[----:B------:R-:W5:Y:S02]  /*3b40*/  LDG.E.U8 R90, desc[UR36][R12.64+0x9] ;  /* 0x000009240c5a7981 */ /* 0x000f64000c1e1100 */
[----:B-----5:R-:W-:-:S05]  /*3b50*/  PRMT R4, R90, 0x8880, RZ ;  /* 0x000088805a047816 */ /* 0x020fca00000000ff */
[----:B------:R-:W-:-:S07]  /*3b60*/  IMAD R23, R4, R89, RZ ;  /* 0x0000005904177224 */ /* 0x000fce00078e02ff */
.L_x_109:
[----:B------:R-:W-:Y:S05]  /*3b70*/  BSYNC B1 ;  /* 0x0000000000017941 */ /* 0x000fea0003800000 */
.L_x_108:
        /* <DEDUP_REMOVED lines=10> */
.L_x_111:
[----:B------:R-:W-:Y:S05]  /*3c20*/  BSYNC B1 ;  /* 0x0000000000017941 */ /* 0x000fea0003800000 */
.L_x_110:
[----:B0-----:R-:W-:Y:S01]  /*3c30*/  @!P1 IMAD R5, R30, R88, R23 ;  /* 0x000000581e059224 */ /* 0x001fe200078e0217 */
[----:B------:R-:W-:Y:S04]  /*3c40*/  BSSY B1, `(.L_x_112) ;  /* 0x0000006000017945 */ /* 0x000fe80003800000 */
[----:B------:R0:W-:Y:S01]  /*3c50*/  @!P1 STG.E.U8 desc[UR36][R10.64+0x8], R5 ;  /* 0x000008050a009986 */ /* 0x0001e2000c101124 */
[----:B------:R-:W-:Y:S05]  /*3c60*/  @P2 BRA `(.L_x_113) ;  /* 0x00000000000c2947 */ /* 0x000fea0003800000 */
[----:B------:R-:W5:Y:S02]  /*3c70*/  LDG.E.U8 R90, desc[UR36][R94.64+0x9] ;  /* 0x000009245e5a7981 */ /* 0x000f64000c1e1100 */
[----:B-----5:R-:W-:-:S05]  /*3c80*/  PRMT R4, R90, 0x8880, RZ ;  /* 0x000088805a047816 */ /* 0x020fca00000000ff */
[----:B------:R-:W-:-:S07]  /*3c90*/  IMAD R23, R4, R89, RZ ;  /* 0x0000005904177224 */ /* 0x000fce00078e02ff */
.L_x_113:
[----:B------:R-:W-:Y:S05]  /*3ca0*/  BSYNC B1 ;  /* 0x0000000000017941 */ /* 0x000fea0003800000 */
.L_x_112:
[----:B------:R-:W-:Y:S01]  /*3cb0*/  @!P2 IMAD R31, R31, R88, R23 ;  /* 0x000000581f1fa224 */ /* 0x000fe200078e0217 */
[----:B------:R-:W-:Y:S04]  /*3cc0*/  BSSY B1, `(.L_x_114) ;  /* 0x0000006000017945 */ /* 0x000fe80003800000 */
[----:B------:R0:W-:Y:S01]  /*3cd0*/  @!P2 STG.E.U8 desc[UR36][R10.64+0x9], R31 ;  /* 0x0000091f0a00a986 */ /* 0x0001e2000c101124 */
[----:B------:R-:W-:Y:S05]  /*3ce0*/  @P4 BRA `(.L_x_115) ;  /* 0x00000000000c4947 */ /* 0x000fea0003800000 */
[----:B------:R-:W5:Y:S02]  /*3cf0*/  LDG.E.U8 R90, desc[UR36][R12.64+0x10] ;  /* 0x000010240c5a7981 */ /* 0x000f64000c1e1100 */
[----:B-----5:R-:W-:-:S05]  /*3d00*/  PRMT R4, R90, 0x8880, RZ ;  /* 0x000088805a047816 */ /* 0x020fca00000000ff */
[----:B------:R-:W-:-:S07]  /*3d10*/  IMAD R23, R4, R89, RZ ;  /* 0x0000005904177224 */ /* 0x000fce00078e02ff */
.L_x_115:
[----:B------:R-:W-:Y:S05]  /*3d20*/  BSYNC B1 ;  /* 0x0000000000017941 */ /* 0x000fea0003800000 */
.L_x_114:
        /* <DEDUP_REMOVED lines=10> */
.L_x_117:
[----:B------:R-:W-:Y:S05]  /*3dd0*/  BSYNC B1 ;  /* 0x0000000000017941 */ /* 0x000fea0003800000 */
.L_x_116:
[----:B------:R-:W-:Y:S01]  /*3de0*/  @!P1 IMAD R33, R33, R88, R23 ;  /* 0x0000005821219224 */ /* 0x000fe200078e0217 */
[----:B------:R-:W-:Y:S04]  /*3df0*/  BSSY B1, `(.L_x_118) ;  /* 0x0000006000017945 */ /* 0x000fe80003800000 */
[----:B------:R0:W-:Y:S01]  /*3e00*/  @!P1 STG.E.U8 desc[UR36][R8.64+0x11], R33 ;  /* 0x0000112108009986 */ /* 0x0001e2000c101124 */
[----:B------:R-:W-:Y:S05]  /*3e10*/  @P2 BRA `(.L_x_119) ;  /* 0x00000000000c2947 */ /* 0x000fea0003800000 */
[----:B------:R-:W5:Y:S02]  /*3e20*/  LDG.E.U8 R90, desc[UR36][R94.64+0x10] ;  /* 0x000010245e5a7981 */ /* 0x000f64000c1e1100 */
[----:B-----5:R-:W-:-:S05]  /*3e30*/  PRMT R4, R90, 0x8880, RZ ;  /* 0x000088805a047816 */ /* 0x020fca00000000ff */
[----:B------:R-:W-:-:S07]  /*3e40*/  IMAD R23, R4, R89, RZ ;  /* 0x0000005904177224 */ /* 0x000fce00078e02ff */
.L_x_119:
[----:B------:R-:W-:Y:S05]  /*3e50*/  BSYNC B1 ;  /* 0x0000000000017941 */ /* 0x000fea0003800000 */
.L_x_118:
[----:B0-----:R-:W-:Y:S01]  /*3e60*/  @!P2 IMAD R5, R34, R88, R23 ;  /* 0x000000582205a224 */ /* 0x001fe200078e0217 */
[----:B------:R-:W-:Y:S04]  /*3e70*/  BSSY B1, `(.L_x_120) ;  /* 0x0000006000017945 */ /* 0x000fe80003800000 */
[----:B------:R0:W-:Y:S01]  /*3e80*/  @!P2 STG.E.U8 desc[UR36][R10.64+0x10], R5 ;  /* 0x000010050a00a986 */ /* 0x0001e2000c101124 */
[----:B------:R-:W-:Y:S05]  /*3e90*/  @P4 BRA `(.L_x_121) ;  /* 0x00000000000c4947 */ /* 0x000fea0003800000 */
[----:B------:R-:W5:Y:S02]  /*3ea0*/  LDG.E.U8 R90, desc[UR36][R94.64+0x11] ;  /* 0x000011245e5a7981 */ /* 0x000f64000c1e1100 */
[----:B-----5:R-:W-:-:S05]  /*3eb0*/  PRMT R4, R90, 0x8880, RZ ;  /* 0x000088805a047816 */ /* 0x020fca00000000ff */
[----:B------:R-:W-:-:S07]  /*3ec0*/  IMAD R23, R4, R89, RZ ;  /* 0x0000005904177224 */ /* 0x000fce00078e02ff */
.L_x_121:
[----:B------:R-:W-:Y:S05]  /*3ed0*/  BSYNC B1 ;  /* 0x0000000000017941 */ /* 0x000fea0003800000 */
.L_x_120:
        /* <DEDUP_REMOVED lines=10> */
.L_x_123:
[----:B------:R-:W-:Y:S05]  /*3f80*/  BSYNC B1 ;  /* 0x0000000000017941 */ /* 0x000fea0003800000 */
.L_x_122:
[----:B0-----:R-:W-:Y:S01]  /*3f90*/  @!P1 IMAD R5, R36, R88, R23 ;  /* 0x0000005824059224 */ /* 0x001fe200078e0217 */
[----:B------:R-:W-:Y:S04]  /*3fa0*/  BSSY B1, `(.L_x_124) ;  /* 0x0000006000017945 */ /* 0x000fe80003800000 */
[----:B------:R0:W-:Y:S01]  /*3fb0*/  @!P1 STG.E.U8 desc[UR36][R8.64+0x18], R5 ;  /* 0x0000180508009986 */ /* 0x0001e2000c101124 */
[----:B------:R-:W-:Y:S05]  /*3fc0*/  @P2 BRA `(.L_x_125) ;  /* 0x00000000000c2947 */ /* 0x000fea0003800000 */
[----:B------:R-:W5:Y:S02]  /*3fd0*/  LDG.E.U8 R90, desc[UR36][R12.64+0x19] ;  /* 0x000019240c5a7981 */ /* 0x000f64000c1e1100 */
[----:B-----5:R-:W-:-:S05]  /*3fe0*/  PRMT R4, R90, 0x8880, RZ ;  /* 0x000088805a047816 */ /* 0x020fca00000000ff */
[----:B------:R-:W-:-:S07]  /*3ff0*/  IMAD R23, R4, R89, RZ ;  /* 0x0000005904177224 */ /* 0x000fce00078e02ff */
.L_x_125:
[----:B------:R-:W-:Y:S05]  /*4000*/  BSYNC B1 ;  /* 0x0000000000017941 */ /* 0x000fea0003800000 */
.L_x_124:
[----:B------:R-:W-:Y:S01]  /*4010*/  @!P2 IMAD R37, R37, R88, R23 ;  /* 0x000000582525a224 */ /* 0x000fe200078e0217 */
[----:B------:R-:W-:Y:S04]  /*4020*/  BSSY B1, `(.L_x_126) ;  /* 0x0000006000017945 */ /* 0x000fe80003800000 */
[----:B------:R0:W-:Y:S01]  /*4030*/  @!P2 STG.E.U8 desc[UR36][R8.64+0x19], R37 ;  /* 0x000019250800a986 */ /* 0x0001e2000c101124 */
[----:B------:R-:W-:Y:S05]  /*4040*/  @P4 BRA `(.L_x_127) ;  /* 0x00000000000c4947 */ /* 0x000fea0003800000 */
[----:B------:R-:W5:Y:S02]  /*4050*/  LDG.E.U8 R90, desc[UR36][R94.64+0x18] ;  /* 0x000018245e5a7981 */ /* 0x000f64000c1e1100 */
[----:B-----5:R-:W-:-:S05]  /*4060*/  PRMT R4, R90, 0x8880, RZ ;  /* 0x000088805a047816 */ /* 0x020fca00000000ff */
[----:B------:R-:W-:-:S07]  /*4070*/  IMAD R23, R4, R89, RZ ;  /* 0x0000005904177224 */ /* 0x000fce00078e02ff */
.L_x_127:
[----:B------:R-:W-:Y:S05]  /*4080*/  BSYNC B1 ;  /* 0x0000000000017941 */ /* 0x000fea0003800000 */
.L_x_126:
        /* <DEDUP_REMOVED lines=10> */
.L_x_129:
[----:B------:R-:W-:Y:S05]  /*4130*/  BSYNC B1 ;  /* 0x0000000000017941 */ /* 0x000fea0003800000 */
.L_x_128:
[----:B------:R-:W-:Y:S01]  /*4140*/  @!P1 IMAD R39, R39, R88, R23 ;  /* 0x0000005827279224 */ /* 0x000fe200078e0217 */
[----:B------:R-:W-:Y:S04]  /*4150*/  BSSY B1, `(.L_x_130) ;  /* 0x0000006000017945 */ /* 0x000fe80003800000 */
[----:B------:R0:W-:Y:S01]  /*4160*/  @!P1 STG.E.U8 desc[UR36][R10.64+0x19], R39 ;  /* 0x000019270a009986 */ /* 0x0001e2000c101124 */
[----:B------:R-:W-:Y:S05]  /*4170*/  @P2 BRA `(.L_x_131) ;  /* 0x00000000000c2947 */ /* 0x000fea0003800000 */
[----:B------:R-:W5:Y:S02]  /*4180*/  LDG.E.U8 R90, desc[UR36][R12.64+0x20] ;  /* 0x000020240c5a7981 */ /* 0x000f64000c1e1100 */
[----:B-----5:R-:W-:-:S05]  /*4190*/  PRMT R4, R90, 0x8880, RZ ;  /* 0x000088805a047816 */ /* 0x020fca00000000ff */
[----:B------:R-:W-:-:S07]  /*41a0*/  IMAD R23, R4, R89, RZ ;  /* 0x0000005904177224 */ /* 0x000fce00078e02ff */
.L_x_131:
[----:B------:R-:W-:Y:S05]  /*41b0*/  BSYNC B1 ;  /* 0x0000000000017941 */ /* 0x000fea0003800000 */
.L_x_130:
[----:B0-----:R-:W-:Y:S01]  /*41c0*/  @!P2 IMAD R5, R40, R88, R23 ;  /* 0x000000582805a224 */ /* 0x001fe200078e0217 */
[----:B------:R-:W-:Y:S04]  /*41d0*/  BSSY B1, `(.L_x_132) ;  /* 0x0000006000017945 */ /* 0x000fe80003800000 */
[----:B------:R0:W-:Y:S01]  /*41e0*/  @!P2 STG.E.U8 desc[UR36][R8.64+0x20], R5 ;  /* 0x000020050800a986 */ /* 0x0001e2000c101124 */
[----:B------:R-:W-:Y:S05]  /*41f0*/  @P4 BRA `(.L_x_133) ;  /* 0x00000000000c4947 */ /* 0x000fea0003800000 */
[----:B------:R-:W5:Y:S02]  /*4200*/  LDG.E.U8 R90, desc[UR36][R12.64+0x21] ;  /* 0x000021240c5a7981 */ /* 0x000f64000c1e1100 */
[----:B-----5:R-:W-:-:S05]  /*4210*/  PRMT R4, R90, 0x8880, RZ ;  /* 0x000088805a047816 */ /* 0x020fca00000000ff */
[----:B------:R-:W-:-:S07]  /*4220*/  IMAD R23, R4, R89, RZ ;  /* 0x0000005904177224 */ /* 0x000fce00078e02ff */
.L_x_133:
[----:B------:R-:W-:Y:S05]  /*4230*/  BSYNC B1 ;  /* 0x0000000000017941 */ /* 0x000fea0003800000 */
.L_x_132:
        /* <DEDUP_REMOVED lines=10> */
.L_x_135:
[----:B------:R-:W-:Y:S05]  /*42e0*/  BSYNC B1 ;  /* 0x0000000000017941 */ /* 0x000fea0003800000 */
.L_x_134:
[----:B0-----:R-:W-:Y:S01]  /*42f0*/  @!P1 IMAD R5, R42, R88, R23 ;  /* 0x000000582a059224 */ /* 0x001fe200078e0217 */
[----:B------:R-:W-:Y:S04]  /*4300*/  BSSY B1, `(.L_x_136) ;  /* 0x0000006000017945 */ /* 0x000fe80003800000 */
[----:B------:R0:W-:Y:S01]  /*4310*/  @!P1 STG.E.U8 desc[UR36][R10.64+0x20], R5 ;  /* 0x000020050a009986 */ /* 0x0001e2000c101124 */
[----:B------:R-:W-:Y:S05]  /*4320*/  @P2 BRA `(.L_x_137) ;  /* 0x00000000000c2947 */ /* 0x000fea0003800000 */
[----:B------:R-:W5:Y:S02]  /*4330*/  LDG.E.U8 R90, desc[UR36][R94.64+0x21] ;  /* 0x000021245e5a7981 */ /* 0x000f64000c1e1100 */
[----:B-----5:R-:W-:-:S05]  /*4340*/  PRMT R4, R90, 0x8880, RZ ;  /* 0x000088805a047816 */ /* 0x020fca00000000ff */
[----:B------:R-:W-:-:S07]  /*4350*/  IMAD R23, R4, R89, RZ ;  /* 0x0000005904177224 */ /* 0x000fce00078e02ff */
.L_x_137:
[----:B------:R-:W-:Y:S05]  /*4360*/  BSYNC B1 ;  /* 0x0000000000017941 */ /* 0x000fea0003800000 */
.L_x_136:
[----:B------:R-:W-:Y:S01]  /*4370*/  @!P2 IMAD R43, R43, R88, R23 ;  /* 0x000000582b2ba224 */ /* 0x000fe200078e0217 */
[----:B------:R-:W-:Y:S04]  /*4380*/  BSSY B1, `(.L_x_138) ;  /* 0x0000006000017945 */ /* 0x000fe80003800000 */
[----:B------:R0:W-:Y:S01]  /*4390*/  @!P2 STG.E.U8 desc[UR36][R10.64+0x21], R43 ;  /* 0x0000212b0a00a986 */ /* 0x0001e2000c101124 */
[----:B------:R-:W-:Y:S05]  /*43a0*/  @P4 BRA `(.L_x_139) ;  /* 0x00000000000c4947 */ /* 0x000fea0003800000 */
[----:B------:R-:W5:Y:S02]  /*43b0*/  LDG.E.U8 R90, desc[UR36][R12.64+0x28] ;  /* 0x000028240c5a7981 */ /* 0x000f64000c1e1100 */
[----:B-----5:R-:W-:-:S05]  /*43c0*/  PRMT R4, R90, 0x8880, RZ ;  /* 0x000088805a047816 */ /* 0x020fca00000000ff */
[----:B------:R-:W-:-:S07]  /*43d0*/  IMAD R23, R4, R89, RZ ;  /* 0x0000005904177224 */ /* 0x000fce00078e02ff */
.L_x_139:
[----:B------:R-:W-:Y:S05]  /*43e0*/  BSYNC B1 ;  /* 0x0000000000017941 */ /* 0x000fea0003800000 */
.L_x_138:
        /* <DEDUP_REMOVED lines=10> */
.L_x_141:
[----:B------:R-:W-:Y:S05]  /*4490*/  BSYNC B1 ;  /* 0x0000000000017941 */ /* 0x000fea0003800000 */
.L_x_140:
[----:B------:R-:W-:Y:S01]  /*44a0*/  @!P1 IMAD R45, R45, R88, R23 ;  /* 0x000000582d2d9224 */ /* 0x000fe200078e0217 */
[----:B------:R-:W-:Y:S04]  /*44b0*/  BSSY B1, `(.L_x_142) ;  /* 0x0000006000017945 */ /* 0x000fe80003800000 */
[----:B------:R0:W-:Y:S01]  /*44c0*/  @!P1 STG.E.U8 desc[UR36][R8.64+0x29], R45 ;  /* 0x0000292d08009986 */ /* 0x0001e2000c101124 */
[----:B------:R-:W-:Y:S05]  /*44d0*/  @P2 BRA `(.L_x_143) ;  /* 0x00000000000c2947 */ /* 0x000fea0003800000 */
[----:B------:R-:W5:Y:S02]  /*44e0*/  LDG.E.U8 R90, desc[UR36][R94.64+0x28] ;  /* 0x000028245e5a7981 */ /* 0x000f64000c1e1100 */
[----:B-----5:R-:W-:-:S05]  /*44f0*/  PRMT R4, R90, 0x8880, RZ ;  /* 0x000088805a047816 */ /* 0x020fca00000000ff */
[----:B------:R-:W-:-:S07]  /*4500*/  IMAD R23, R4, R89, RZ ;  /* 0x0000005904177224 */ /* 0x000fce00078e02ff */
.L_x_143:
[----:B------:R-:W-:Y:S05]  /*4510*/  BSYNC B1 ;  /* 0x0000000000017941 */ /* 0x000fea0003800000 */
.L_x_142:
[----:B0-----:R-:W-:Y:S01]  /*4520*/  @!P2 IMAD R5, R46, R88, R23 ;  /* 0x000000582e05a224 */ /* 0x001fe200078e0217 */
[----:B------:R-:W-:Y:S04]  /*4530*/  BSSY B1, `(.L_x_144) ;  /* 0x0000006000017945 */ /* 0x000fe80003800000 */
[----:B------:R0:W-:Y:S01]  /*4540*/  @!P2 STG.E.U8 desc[UR36][R10.64+0x28], R5 ;  /* 0x000028050a00a986 */ /* 0x0001e2000c101124 */
[----:B------:R-:W-:Y:S05]  /*4550*/  @P4 BRA `(.L_x_145) ;  /* 0x00000000000c4947 */ /* 0x000fea0003800000 */
[----:B------:R-:W5:Y:S02]  /*4560*/  LDG.E.U8 R90, desc[UR36][R94.64+0x29] ;  /* 0x000029245e5a7981 */ /* 0x000f64000c1e1100 */
[----:B-----5:R-:W-:-:S05]  /*4570*/  PRMT R4, R90, 0x8880, RZ ;  /* 0x000088805a047816 */ /* 0x020fca00000000ff */
[----:B------:R-:W-:-:S07]  /*4580*/  IMAD R23, R4, R89, RZ ;  /* 0x0000005904177224 */ /* 0x000fce00078e02ff */
.L_x_145:
[----:B------:R-:W-:Y:S05]  /*4590*/  BSYNC B1 ;  /* 0x0000000000017941 */ /* 0x000fea0003800000 */
.L_x_144:
        /* <DEDUP_REMOVED lines=10> */
.L_x_147:
[----:B------:R-:W-:Y:S05]  /*4640*/  BSYNC B1 ;  /* 0x0000000000017941 */ /* 0x000fea0003800000 */
.L_x_146:
[----:B0-----:R-:W-:Y:S01]  /*4650*/  @!P1 IMAD R5, R48, R88, R23 ;  /* 0x0000005830059224 */ /* 0x001fe200078e0217 */
[----:B------:R-:W-:Y:S04]  /*4660*/  BSSY B1, `(.L_x_148) ;  /* 0x0000006000017945 */ /* 0x000fe80003800000 */
[----:B------:R0:W-:Y:S01]  /*4670*/  @!P1 STG.E.U8 desc[UR36][R8.64+0x30], R5 ;  /* 0x0000300508009986 */ /* 0x0001e2000c101124 */
[----:B------:R-:W-:Y:S05]  /*4680*/  @P2 BRA `(.L_x_149) ;  /* 0x00000000000c2947 */ /* 0x000fea0003800000 */
[----:B------:R-:W5:Y:S02]  /*4690*/  LDG.E.U8 R90, desc[UR36][R12.64+0x31] ;  /* 0x000031240c5a7981 */ /* 0x000f64000c1e1100 */
[----:B-----5:R-:W-:-:S05]  /*46a0*/  PRMT R4, R90, 0x8880, RZ ;  /* 0x000088805a047816 */ /* 0x020fca00000000ff */
[----:B------:R-:W-:-:S07]  /*46b0*/  IMAD R23, R4, R89, RZ ;  /* 0x0000005904177224 */ /* 0x000fce00078e02ff */
.L_x_149:
[----:B------:R-:W-:Y:S05]  /*46c0*/  BSYNC B1 ;  /* 0x0000000000017941 */ /* 0x000fea0003800000 */
.L_x_148:
[----:B------:R-:W-:Y:S01]  /*46d0*/  @!P2 IMAD R49, R49, R88, R23 ;  /* 0x000000583131a224 */ /* 0x000fe200078e0217 */
[----:B------:R-:W-:Y:S04]  /*46e0*/  BSSY B1, `(.L_x_150) ;  /* 0x0000006000017945 */ /* 0x000fe80003800000 */
[----:B------:R0:W-:Y:S01]  /*46f0*/  @!P2 STG.E.U8 desc[UR36][R8.64+0x31], R49 ;  /* 0x000031310800a986 */ /* 0x0001e2000c101124 */
[----:B------:R-:W-:Y:S05]  /*4700*/  @P4 BRA `(.L_x_151) ;  /* 0x00000000000c4947 */ /* 0x000fea0003800000 */
[----:B------:R-:W5:Y:S02]  /*4710*/  LDG.E.U8 R90, desc[UR36][R94.64+0x30] ;  /* 0x000030245e5a7981 */ /* 0x000f64000c1e1100 */
[----:B-----5:R-:W-:-:S05]  /*4720*/  PRMT R4, R90, 0x8880, RZ ;  /* 0x000088805a047816 */ /* 0x020fca00000000ff */
[----:B------:R-:W-:-:S07]  /*4730*/  IMAD R23, R4, R89, RZ ;  /* 0x0000005904177224 */ /* 0x000fce00078e02ff */
.L_x_151:
[----:B------:R-:W-:Y:S05]  /*4740*/  BSYNC B1 ;  /* 0x0000000000017941 */ /* 0x000fea0003800000 */
.L_x_150:
[C---:B------:R-:W-:Y:S01]  /*4750*/  ISETP.LT.OR P1, PT, R3.reuse, 0x32, !P0 ;  /* 0x000000320300780c */ /* 0x040fe20004721670 */
[----:B0-----:R-:W-:Y:S01]  /*4760*/  @!P4 IMAD R5, R50, R88, R23 ;  /* 0x000000583205c224 */ /* 0x001fe200078e0217 */
[----:B------:R-:W-:Y:S01]  /*4770*/  BSSY B1, `(.L_x_152) ;  /* 0x0000009000017945 */ /* 0x000fe20003800000 */
[C---:B------:R-:W-:Y:S02]  /*4780*/  ISETP.LT.OR P2, PT, R3.reuse, 0x39, !P3 ;  /* 0x000000390300780c */ /* 0x040fe40005f41670 */
[C---:B------:R-:W-:Y:S01]  /*4790*/  ISETP.LT.OR P3, PT, R3.reuse, 0x3a, !P3 ;  /* 0x0000003a0300780c */ /* 0x040fe20005f61670 */
[----:B------:R0:W-:Y:S01]  /*47a0*/  @!P4 STG.E.U8 desc[UR36][R10.64+0x30], R5 ;  /* 0x000030050a00c986 */ /* 0x0001e2000c101124 */
[----:B------:R-:W-:-:S06]  /*47b0*/  ISETP.LT.OR P4, PT, R3, 0x39, !P0 ;  /* 0x000000390300780c */ /* 0x000fcc0004781670 */
[----:B------:R-:W-:Y:S07]  /*47c0*/  @P1 BRA `(.L_x_153) ;  /* 0x00000000000c1947 */ /* 0x000fee0003800000 */
[----:B------:R-:W5:Y:S02]  /*47d0*/  LDG.E.U8 R90, desc[UR36][R94.64+0x31] ;  /* 0x000031245e5a7981 */ /* 0x000f64000c1e1100 */
[----:B-----5:R-:W-:-:S05]  /*47e0*/  PRMT R4, R90, 0x8880, RZ ;  /* 0x000088805a047816 */ /* 0x020fca00000000ff */
[----:B------:R-:W-:-:S07]  /*47f0*/  IMAD R23, R4, R89, RZ ;  /* 0x0000005904177224 */ /* 0x000fce00078e02ff */
.L_x_153:
[----:B------:R-:W-:Y:S05]  /*4800*/  BSYNC B1 ;  /* 0x0000000000017941 */ /* 0x000fea0003800000 */
.L_x_152:
[----:B------:R-:W-:Y:S01]  /*4810*/  @!P1 IMAD R51, R51, R88, R23 ;  /* 0x0000005833339224 */ /* 0x000fe200078e0217 */
[----:B------:R-:W-:Y:S04]  /*4820*/  BSSY B1, `(.L_x_154) ;  /* 0x0000006000017945 */ /* 0x000fe80003800000 */
[----:B------:R0:W-:Y:S01]  /*4830*/  @!P1 STG.E.U8 desc[UR36][R10.64+0x31], R51 ;  /* 0x000031330a009986 */ /* 0x0001e2000c101124 */
[----:B------:R-:W-:Y:S05]  /*4840*/  @P2 BRA `(.L_x_155) ;  /* 0x00000000000c2947 */ /* 0x000fea0003800000 */
[----:B------:R-:W5:Y:S02]  /*4850*/  LDG.E.U8 R90, desc[UR36][R12.64+0x38] ;  /* 0x000038240c5a7981 */ /* 0x000f64000c1e1100 */
[----:B-----5:R-:W-:-:S05]  /*4860*/  PRMT R4, R90, 0x8880, RZ ;  /* 0x000088805a047816 */ /* 0x020fca00000000ff */
[----:B------:R-:W-:-:S07]  /*4870*/  IMAD R23, R4, R89, RZ ;  /* 0x0000005904177224 */ /* 0x000fce00078e02ff */
.L_x_155:
[----:B------:R-:W-:Y:S05]  /*4880*/  BSYNC B1 ;  /* 0x0000000000017941 */ /* 0x000fea0003800000 */
.L_x_154:
[----:B0-----:R-:W-:Y:S01]  /*4890*/  @!P2 IMAD R5, R52, R88, R23 ;  /* 0x000000583405a224 */ /* 0x001fe200078e0217 */
[----:B------:R-:W-:Y:S04]  /*48a0*/  BSSY B1, `(.L_x_156) ;  /* 0x0000006000017945 */ /* 0x000fe80003800000 */
[----:B------:R0:W-:Y:S01]  /*48b0*/  @!P2 STG.E.U8 desc[UR36][R8.64+0x38], R5 ;  /* 0x000038050800a986 */ /* 0x0001e2000c101124 */
[----:B------:R-:W-:Y:S05]  /*48c0*/  @P3 BRA `(.L_x_157) ;  /* 0x00000000000c3947 */ /* 0x000fea0003800000 */
[----:B------:R-:W5:Y:S02]  /*48d0*/  LDG.E.U8 R90, desc[UR36][R12.64+0x39] ;  /* 0x000039240c5a7981 */ /* 0x000f64000c1e1100 */
[----:B-----5:R-:W-:-:S05]  /*48e0*/  PRMT R4, R90, 0x8880, RZ ;  /* 0x000088805a047816 */ /* 0x020fca00000000ff */
[----:B------:R-:W-:-:S07]  /*48f0*/  IMAD R23, R4, R89, RZ ;  /* 0x0000005904177224 */ /* 0x000fce00078e02ff */
.L_x_157:
[----:B------:R-:W-:Y:S05]  /*4900*/  BSYNC B1 ;  /* 0x0000000000017941 */ /* 0x000fea0003800000 */
.L_x_156:
[----:B------:R-:W-:Y:S01]  /*4910*/  @!P3 IMAD R53, R53, R88, R23 ;  /* 0x000000583535b224 */ /* 0x000fe200078e0217 */
[----:B------:R-:W-:Y:S04]  /*4920*/  BSSY B1, `(.L_x_158) ;  /* 0x0000006000017945 */ /* 0x000fe80003800000 */
[----:B------:R0:W-:Y:S01]  /*4930*/  @!P3 STG.E.U8 desc[UR36][R8.64+0x39], R53 ;  /* 0x000039350800b986 */ /* 0x0001e2000c101124 */
[----:B------:R-:W-:Y:S05]  /*4940*/  @P4 BRA `(.L_x_159) ;  /* 0x00000000000c4947 */ /* 0x000fea0003800000 */
[----:B------:R-:W5:Y:S02]  /*4950*/  LDG.E.U8 R90, desc[UR36][R94.64+0x38] ;  /* 0x000038245e5a7981 */ /* 0x000f64000c1e1100 */
[----:B-----5:R-:W-:-:S05]  /*4960*/  PRMT R4, R90, 0x8880, RZ ;  /* 0x000088805a047816 */ /* 0x020fca00000000ff */
[----:B------:R-:W-:-:S07]  /*4970*/  IMAD R23, R4, R89, RZ ;  /* 0x0000005904177224 */ /* 0x000fce00078e02ff */
.L_x_159:
[----:B------:R-:W-:Y:S05]  /*4980*/  BSYNC B1 ;  /* 0x0000000000017941 */ /* 0x000fea0003800000 */
.L_x_158:
[----:B0-----:R-:W-:Y:S01]  /*4990*/  @!P4 IMAD R5, R54, R88, R23 ;  /* 0x000000583605c224 */ /* 0x001fe200078e0217 */
[----:B------:R-:W-:Y:S01]  /*49a0*/  ISETP.LT.OR P0, PT, R3, 0x3a, !P0 ;  /* 0x0000003a0300780c */ /* 0x000fe20004701670 */
[----:B------:R-:W-:Y:S03]  /*49b0*/  BSSY B1, `(.L_x_160) ;  /* 0x0000006000017945 */ /* 0x000fe60003800000 */
[----:B------:R0:W-:Y:S09]  /*49c0*/  @!P4 STG.E.U8 desc[UR36][R10.64+0x38], R5 ;  /* 0x000038050a00c986 */ /* 0x0001f2000c101124 */
[----:B------:R-:W-:Y:S05]  /*49d0*/  @P0 BRA `(.L_x_161) ;  /* 0x00000000000c0947 */ /* 0x000fea0003800000 */
[----:B------:R-:W5:Y:S02]  /*49e0*/  LDG.E.U8 R90, desc[UR36][R94.64+0x39] ;  /* 0x000039245e5a7981 */ /* 0x000f64000c1e1100 */
[----:B-----5:R-:W-:-:S05]  /*49f0*/  PRMT R4, R90, 0x8880, RZ ;  /* 0x000088805a047816 */ /* 0x020fca00000000ff */
[----:B------:R-:W-:-:S07]  /*4a00*/  IMAD R23, R4, R89, RZ ;  /* 0x0000005904177224 */ /* 0x000fce00078e02ff */
.L_x_161:
[----:B------:R-:W-:Y:S05]  /*4a10*/  BSYNC B1 ;  /* 0x0000000000017941 */ /* 0x000fea0003800000 */
.L_x_160:
[----:B------:R-:W-:Y:S01]  /*4a20*/  IMAD R23, R55, R88, R23 ;  /* 0x0000005837177224 */ /* 0x000fe200078e0217 */
[----:B------:R-:W-:Y:S06]  /*4a30*/  @P0 BRA `(.L_x_162) ;  /* 0x0000000c00180947 */ /* 0x000fec0003800000 */
[----:B------:R0:W-:Y:S01]  /*4a40*/  STG.E.U8 desc[UR36][R10.64+0x39], R23 ;  /* 0x000039170a007986 */ /* 0x0001e2000c101124 */
[----:B------:R-:W-:Y:S05]  /*4a50*/  BRA `(.L_x_162) ;  /* 0x0000000c00107947 */ /* 0x000fea0003800000 */
.L_x_33:
[C---:B------:R-:W-:Y:S02]  /*4a60*/  ISETP.GE.AND P2, PT, R91.reuse, 0x1, PT ;  /* 0x000000015b00780c */ /* 0x040fe40003f46270 */
[----:B------:R-:W-:Y:S02]  /*4a70*/  ISETP.GE.AND P1, PT, R91, 0x9, PT ;  /* 0x000000095b00780c */ /* 0x000fe40003f26270 */
[C---:B------:R-:W-:Y:S02]  /*4a80*/  ISETP.LT.OR P0, PT, R3.reuse, 0x1, !P2 ;  /* 0x000000010300780c */ /* 0x040fe40005701670 */
[C---:B------:R-:W-:Y:S02]  /*4a90*/  ISETP.LT.OR P3, PT, R3.reuse, 0x2, !P2 ;  /* 0x000000020300780c */ /* 0x040fe40005761670 */
[----:B------:R-:W-:-:S09]  /*4aa0*/  ISETP.LT.OR P4, PT, R3, 0x1, !P1 ;  /* 0x000000010300780c */ /* 0x000fd20004f81670 */
[-C--:B------:R-:W-:Y:S02]  /*4ab0*/  @!P0 IMAD R5, R56, R88.reuse, RZ ;  /* 0x0000005838058224 */ /* 0x080fe400078e02ff */
[-C--:B------:R-:W-:Y:S02]  /*4ac0*/  @!P3 IMAD R57, R57, R88.reuse, RZ ;  /* 0x000000583939b224 */ /* 0x080fe400078e02ff */
[----:B------:R-:W-:Y:S01]  /*4ad0*/  @!P4 IMAD R13, R58, R88, RZ ;  /* 0x000000583a0dc224 */ /* 0x000fe200078e02ff */
[----:B------:R0:W-:Y:S01]  /*4ae0*/  @!P0 STG.E.U8 desc[UR36][R14.64], R5 ;  /* 0x000000050e008986 */ /* 0x0001e2000c101124 */
[----:B------:R-:W-:-:S03]  /*4af0*/  ISETP.LT.OR P0, PT, R3, 0x2, !P1 ;  /* 0x000000020300780c */ /* 0x000fc60004f01670 */
[----:B------:R-:W-:Y:S01]  /*4b00*/  @!P3 STG.E.U8 desc[UR36][R14.64+0x1], R57 ;  /* 0x000001390e00b986 */ /* 0x000fe2000c101124 */
[----:B------:R-:W-:-:S03]  /*4b10*/  ISETP.LT.OR P3, PT, R3, 0x9, !P2 ;  /* 0x000000090300780c */ /* 0x000fc60005761670 */
[----:B------:R1:W-:Y:S01]  /*4b20*/  @!P4 STG.E.U8 desc[UR36][R6.64], R13 ;  /* 0x0000000d0600c986 */ /* 0x0003e2000c101124 */
[----:B------:R-:W-:-:S05]  /*4b30*/  ISETP.LT.OR P4, PT, R3, 0xa, !P2 ;  /* 0x0000000a0300780c */ /* 0x000fca0005781670 */
[----:B------:R-:W-:-:S04]  /*4b40*/  @!P0 IMAD R59, R59, R88, RZ ;  /* 0x000000583b3b8224 */ /* 0x000fc800078e02ff */
[-C--:B0-----:R-:W-:Y:S01]  /*4b50*/  @!P3 IMAD R5, R60, R88.reuse, RZ ;  /* 0x000000583c05b224 */ /* 0x081fe200078e02ff */
[----:B------:R-:W-:Y:S01]  /*4b60*/  @!P0 STG.E.U8 desc[UR36][R6.64+0x1], R59 ;  /* 0x0000013b06008986 */ /* 0x000fe2000c101124 */
[----:B------:R-:W-:Y:S02]  /*4b70*/  ISETP.LT.OR P0, PT, R3, 0x9, !P1 ;  /* 0x000000090300780c */ /* 0x000fe40004f01670 */
[----:B------:R-:W-:Y:S01]  /*4b80*/  @!P4 IMAD R61, R61, R88, RZ ;  /* 0x000000583d3dc224 */ /* 0x000fe200078e02ff */
[----:B------:R0:W-:Y:S01]  /*4b90*/  @!P3 STG.E.U8 desc[UR36][R14.64+0x8], R5 ;  /* 0x000008050e00b986 */ /* 0x0001e2000c101124 */
[----:B------:R-:W-:-:S03]  /*4ba0*/  ISETP.LT.OR P3, PT, R3, 0xa, !P1 ;  /* 0x0000000a0300780c */ /* 0x000fc60004f61670 */
[----:B------:R-:W-:Y:S01]  /*4bb0*/  @!P4 STG.E.U8 desc[UR36][R14.64+0x9], R61 ;  /* 0x0000093d0e00c986 */ /* 0x000fe2000c101124 */
[----:B------:R-:W-:-:S05]  /*4bc0*/  ISETP.LT.OR P4, PT, R3, 0x11, !P2 ;  /* 0x000000110300780c */ /* 0x000fca0005781670 */
[----:B-1----:R-:W-:-:S04]  /*4bd0*/  @!P0 IMAD R13, R62, R88, RZ ;  /* 0x000000583e0d8224 */ /* 0x002fc800078e02ff */
[-C--:B------:R-:W-:Y:S01]  /*4be0*/  @!P3 IMAD R63, R63, R88.reuse, RZ ;  /* 0x000000583f3fb224 */ /* 0x080fe200078e02ff */
[----:B------:R1:W-:Y:S01]  /*4bf0*/  @!P0 STG.E.U8 desc[UR36][R6.64+0x8], R13 ;  /* 0x0000080d06008986 */ /* 0x0003e2000c101124 */
[C---:B------:R-:W-:Y:S02]  /*4c00*/  ISETP.LT.OR P0, PT, R3.reuse, 0x12, !P2 ;  /* 0x000000120300780c */ /* 0x040fe40005701670 */
[----:B------:R-:W-:Y:S01]  /*4c10*/  @!P4 IMAD R21, R64, R88, RZ ;  /* 0x000000584015c224 */ /* 0x000fe200078e02ff */
        /* <DEDUP_REMOVED lines=17> */
[----:B--2---:R-:W-:Y:S01]  /*4d30*/  @!P4 IMAD R21, R70, R88, RZ ;  /* 0x000000584615c224 */ /* 0x004fe200078e02ff */
        /* <DEDUP_REMOVED lines=37> */
[C---:B------:R-:W-:Y:S02]  /*4f90*/  ISETP.LT.OR P3, PT, R3.reuse, 0x39, !P2 ;  /* 0x000000390300780c */ /* 0x040fe40005761670 */
[C---:B------:R-:W-:Y:S01]  /*4fa0*/  ISETP.LT.OR P2, PT, R3.reuse, 0x3a, !P2 ;  /* 0x0000003a0300780c */ /* 0x040fe20005741670 */
[----:B------:R2:W-:Y:S01]  /*4fb0*/  @!P4 STG.E.U8 desc[UR36][R6.64+0x30], R21 ;  /* 0x000030150600c986 */ /* 0x0005e2000c101124 */
[----:B------:R-:W-:-:S02]  /*4fc0*/  ISETP.LT.OR P4, PT, R3, 0x39, !P1 ;  /* 0x000000390300780c */ /* 0x000fc40004f81670 */
[----:B------:R-:W-:-:S03]  /*4fd0*/  ISETP.LT.OR P1, PT, R3, 0x3a, !P1 ;  /* 0x0000003a0300780c */ /* 0x000fc60004f21670 */
[----:B------:R-:W-:-:S04]  /*4fe0*/  @!P0 IMAD R83, R83, R88, RZ ;  /* 0x0000005853538224 */ /* 0x000fc800078e02ff */
[-C--:B0-----:R-:W-:Y:S01]  /*4ff0*/  @!P3 IMAD R5, R84, R88.reuse, RZ ;  /* 0x000000585405b224 */ /* 0x081fe200078e02ff */
[----:B------:R-:W-:Y:S01]  /*5000*/  @!P0 STG.E.U8 desc[UR36][R6.64+0x31], R83 ;  /* 0x0000315306008986 */ /* 0x000fe2000c101124 */
[-C--:B------:R-:W-:Y:S01]  /*5010*/  @!P2 IMAD R85, R85, R88.reuse, RZ ;  /* 0x000000585555a224 */ /* 0x080fe200078e02ff */
[----:B------:R-:W-:Y:S01]  /*5020*/  ISETP.GE.AND P0, PT, R91, 0x81, PT ;  /* 0x000000815b00780c */ /* 0x000fe20003f06270 */
[-C--:B-1----:R-:W-:Y:S01]  /*5030*/  @!P4 IMAD R13, R86, R88.reuse, RZ ;  /* 0x00000058560dc224 */ /* 0x082fe200078e02ff */
[----:B------:R0:W-:Y:S01]  /*5040*/  @!P3 STG.E.U8 desc[UR36][R14.64+0x38], R5 ;  /* 0x000038050e00b986 */ /* 0x0001e2000c101124 */
[----:B------:R-:W-:Y:S01]  /*5050*/  @!P1 IMAD R87, R87, R88, RZ ;  /* 0x0000005857579224 */ /* 0x000fe200078e02ff */
[----:B------:R-:W-:Y:S02]  /*5060*/  ISETP.LT.OR P3, PT, R3, 0x1, !P0 ;  /* 0x000000010300780c */ /* 0x000fe40004761670 */
[----:B------:R-:W-:Y:S01]  /*5070*/  @!P2 STG.E.U8 desc[UR36][R14.64+0x39], R85 ;  /* 0x000039550e00a986 */ /* 0x000fe2000c101124 */
[----:B------:R-:W-:-:S03]  /*5080*/  ISETP.GE.AND P2, PT, R91, 0x89, PT ;  /* 0x000000895b00780c */ /* 0x000fc60003f46270 */
[----:B------:R-:W-:Y:S01]  /*5090*/  @!P4 STG.E.U8 desc[UR36][R6.64+0x38], R13 ;  /* 0x0000380d0600c986 */ /* 0x000fe2000c101124 */
[----:B------:R-:W-:-:S03]  /*50a0*/  ISETP.LT.OR P4, PT, R3, 0x2, !P0 ;  /* 0x000000020300780c */ /* 0x000fc60004781670 */
[----:B------:R1:W-:Y:S01]  /*50b0*/  @!P1 STG.E.U8 desc[UR36][R6.64+0x39], R87 ;  /* 0x0000395706009986 */ /* 0x0003e2000c101124 */
[----:B------:R-:W-:Y:S02]  /*50c0*/  ISETP.LT.OR P1, PT, R3, 0x1, !P2 ;  /* 0x000000010300780c */ /* 0x000fe40005721670 */
[----:B--2---:R-:W-:-:S05]  /*50d0*/  @!P3 IMAD R21, R24, R88, RZ ;  /* 0x000000581815b224 */ /* 0x004fca00078e02ff */
[----:B------:R-:W-:Y:S01]  /*50e0*/  @!P3 STG.E.U8 desc[UR36][R8.64], R21 ;  /* 0x000000150800b986 */ /* 0x000fe2000c101124 */
[----:B------:R-:W-:Y:S01]  /*50f0*/  ISETP.LT.OR P3, PT, R3, 0x2, !P2 ;  /* 0x000000020300780c */ /* 0x000fe20005761670 */
[----:B------:R-:W-:-:S04]  /*5100*/  @!P4 IMAD R25, R25, R88, RZ ;  /* 0x000000581919c224 */ /* 0x000fc800078e02ff */
[----:B0-----:R-:W-:Y:S01]  /*5110*/  @!P1 IMAD R5, R26, R88, RZ ;  /* 0x000000581a059224 */ /* 0x001fe200078e02ff */
[----:B------:R-:W-:Y:S01]  /*5120*/  @!P4 STG.E.U8 desc[UR36][R8.64+0x1], R25 ;  /* 0x000001190800c986 */ /* 0x000fe2000c101124 */
[----:B------:R-:W-:-:S03]  /*5130*/  ISETP.LT.OR P4, PT, R3, 0x9, !P0 ;  /* 0x000000090300780c */ /* 0x000fc60004781670 */
[----:B------:R0:W-:Y:S01]  /*5140*/  @!P1 STG.E.U8 desc[UR36][R10.64], R5 ;  /* 0x000000050a009986 */ /* 0x0001e2000c101124 */
[----:B------:R-:W-:Y:S02]  /*5150*/  ISETP.LT.OR P1, PT, R3, 0xa, !P0 ;  /* 0x0000000a0300780c */ /* 0x000fe40004721670 */
[----:B------:R-:W-:-:S05]  /*5160*/  @!P3 IMAD R27, R27, R88, RZ ;  /* 0x000000581b1bb224 */ /* 0x000fca00078e02ff */
[----:B------:R-:W-:Y:S01]  /*5170*/  @!P3 STG.E.U8 desc[UR36][R10.64+0x1], R27 ;  /* 0x0000011b0a00b986 */ /* 0x000fe2000c101124 */
[----:B------:R-:W-:Y:S01]  /*5180*/  ISETP.LT.OR P3, PT, R3, 0x9, !P2 ;  /* 0x000000090300780c */ /* 0x000fe20005761670 */
[----:B-1----:R-:W-:-:S04]  /*5190*/  @!P4 IMAD R7, R28, R88, RZ ;  /* 0x000000581c07c224 */ /* 0x002fc800078e02ff */
[----:B------:R-:W-:Y:S01]  /*51a0*/  @!P1 IMAD R29, R29, R88, RZ ;  /* 0x000000581d1d9224 */ /* 0x000fe200078e02ff */
[----:B------:R1:W-:Y:S01]  /*51b0*/  @!P4 STG.E.U8 desc[UR36][R8.64+0x8], R7 ;  /* 0x000008070800c986 */ /* 0x0003e2000c101124 */
[----:B------:R-:W-:-:S03]  /*51c0*/  ISETP.LT.OR P4, PT, R3, 0xa, !P2 ;  /* 0x0000000a0300780c */ /* 0x000fc60005781670 */
[----:B------:R-:W-:Y:S01]  /*51d0*/  @!P1 STG.E.U8 desc[UR36][R8.64+0x9], R29 ;  /* 0x0000091d08009986 */ /* 0x000fe2000c101124 */
[----:B------:R-:W-:Y:S02]  /*51e0*/  ISETP.LT.OR P1, PT, R3, 0x11, !P0 ;  /* 0x000000110300780c */ /* 0x000fe40004721670 */
[----:B0-----:R-:W-:-:S05]  /*51f0*/  @!P3 IMAD R5, R30, R88, RZ ;  /* 0x000000581e05b224 */ /* 0x001fca00078e02ff */
[----:B------:R0:W-:Y:S01]  /*5200*/  @!P3 STG.E.U8 desc[UR36][R10.64+0x8], R5 ;  /* 0x000008050a00b986 */ /* 0x0001e2000c101124 */
[----:B------:R-:W-:Y:S01]  /*5210*/  ISETP.LT.OR P3, PT, R3, 0x12, !P0 ;  /* 0x000000120300780c */ /* 0x000fe20004761670 */
[----:B------:R-:W-:-:S04]  /*5220*/  @!P4 IMAD R31, R31, R88, RZ ;  /* 0x000000581f1fc224 */ /* 0x000fc800078e02ff */
[----:B------:R-:W-:Y:S01]  /*5230*/  @!P1 IMAD R13, R32, R88, RZ ;  /* 0x00000058200d9224 */ /* 0x000fe200078e02ff */
        /* <DEDUP_REMOVED lines=17> */
[----:B--2---:R-:W-:Y:S01]  /*5350*/  @!P1 IMAD R13, R38, R88, RZ ;  /* 0x00000058260d9224 */ /* 0x004fe200078e02ff */
        /* <DEDUP_REMOVED lines=27> */
[----:B------:R-:W-:Y:S01]  /*5510*/  @!P4 STG.E.U8 desc[UR36][R10.64+0x28], R7 ;  /* 0x000028070a00c986 */ /* 0x000fe2000c101124 */
[----:B------:R-:W-:-:S03]  /*5520*/  ISETP.LT.OR P4, PT, R3, 0x32, !P0 ;  /* 0x000000320300780c */ /* 0x000fc60004781670 */
[----:B------:R-:W-:Y:S01]  /*5530*/  @!P1 STG.E.U8 desc[UR36][R10.64+0x29], R47 ;  /* 0x0000292f0a009986 */ /* 0x000fe2000c101124 */
[----:B------:R-:W-:Y:S02]  /*5540*/  ISETP.LT.OR P1, PT, R3, 0x31, !P2 ;  /* 0x000000310300780c */ /* 0x000fe40005721670 */
[----:B0-----:R-:W-:-:S05]  /*5550*/  @!P3 IMAD R5, R48, R88, RZ ;  /* 0x000000583005b224 */ /* 0x001fca00078e02ff */
[----:B------:R0:W-:Y:S01]  /*5560*/  @!P3 STG.E.U8 desc[UR36][R8.64+0x30], R5 ;  /* 0x000030050800b986 */ /* 0x0001e2000c101124 */
[----:B------:R-:W-:Y:S01]  /*5570*/  ISETP.LT.OR P3, PT, R3, 0x32, !P2 ;  /* 0x000000320300780c */ /* 0x000fe20005761670 */
[----:B------:R-:W-:-:S04]  /*5580*/  @!P4 IMAD R49, R49, R88, RZ ;  /* 0x000000583131c224 */ /* 0x000fc800078e02ff */
[-C--:B--2---:R-:W-:Y:S01]  /*5590*/  @!P1 IMAD R13, R50, R88.reuse, RZ ;  /* 0x00000058320d9224 */ /* 0x084fe200078e02ff */
[----:B------:R1:W-:Y:S01]  /*55a0*/  @!P4 STG.E.U8 desc[UR36][R8.64+0x31], R49 ;  /* 0x000031310800c986 */ /* 0x0003e2000c101124 */
[C---:B------:R-:W-:Y:S02]  /*55b0*/  ISETP.LT.OR P4, PT, R3.reuse, 0x39, !P0 ;  /* 0x000000390300780c */ /* 0x040fe40004781670 */
[C---:B------:R-:W-:Y:S01]  /*55c0*/  ISETP.LT.OR P0, PT, R3.reuse, 0x3a, !P0 ;  /* 0x0000003a0300780c */ /* 0x040fe20004701670 */
[----:B------:R1:W-:Y:S01]  /*55d0*/  @!P1 STG.E.U8 desc[UR36][R10.64+0x30], R13 ;  /* 0x0000300d0a009986 */ /* 0x0003e2000c101124 */
[C---:B------:R-:W-:Y:S02]  /*55e0*/  ISETP.LT.OR P1, PT, R3.reuse, 0x39, !P2 ;  /* 0x000000390300780c */ /* 0x040fe40005721670 */
[----:B------:R-:W-:Y:S01]  /*55f0*/  ISETP.LT.OR P2, PT, R3, 0x3a, !P2 ;  /* 0x0000003a0300780c */ /* 0x000fe20005741670 */
[----:B------:R-:W-:-:S05]  /*5600*/  @!P3 IMAD R51, R51, R88, RZ ;  /* 0x000000583333b224 */ /* 0x000fca00078e02ff */
[----:B------:R1:W-:Y:S01]  /*5610*/  @!P3 STG.E.U8 desc[UR36][R10.64+0x31], R51 ;  /* 0x000031330a00b986 */ /* 0x0003e2000c101124 */
[-C--:B------:R-:W-:Y:S02]  /*5620*/  @!P4 IMAD R3, R52, R88.reuse, RZ ;  /* 0x000000583403c224 */ /* 0x080fe400078e02ff */
[-C--:B------:R-:W-:Y:S02]  /*5630*/  @!P0 IMAD R53, R53, R88.reuse, RZ ;  /* 0x0000005835358224 */ /* 0x080fe400078e02ff */
[-C--:B0-----:R-:W-:Y:S01]  /*5640*/  @!P1 IMAD R5, R54, R88.reuse, RZ ;  /* 0x0000005836059224 */ /* 0x081fe200078e02ff */
[----:B------:R1:W-:Y:S01]  /*5650*/  @!P4 STG.E.U8 desc[UR36][R8.64+0x38], R3 ;  /* 0x000038030800c986 */ /* 0x0003e2000c101124 */
[----:B------:R-:W-:-:S03]  /*5660*/  @!P2 IMAD R55, R55, R88, RZ ;  /* 0x000000583737a224 */ /* 0x000fc600078e02ff */
[----:B------:R1:W-:Y:S04]  /*5670*/  @!P0 STG.E.U8 desc[UR36][R8.64+0x39], R53 ;  /* 0x0000393508008986 */ /* 0x0003e8000c101124 */
[----:B------:R1:W-:Y:S04]  /*5680*/  @!P1 STG.E.U8 desc[UR36][R10.64+0x38], R5 ;  /* 0x000038050a009986 */ /* 0x0003e8000c101124 */
[----:B------:R1:W-:Y:S02]  /*5690*/  @!P2 STG.E.U8 desc[UR36][R10.64+0x39], R55 ;  /* 0x000039370a00a986 */ /* 0x0003e4000c101124 */
.L_x_162:
[----:B------:R-:W-:Y:S05]  /*56a0*/  BSYNC B0 ;  /* 0x0000000000007941 */ /* 0x000fea0003800000 */
.L_x_32:
[----:B------:R-:W-:Y:S01]  /*56b0*/  ULDC UR4, c[0x0][0xc] ;  /* 0x0000030000047ab9 */ /* 0x000fe20000000800 */
[----:B------:R-:W-:Y:S01]  /*56c0*/  ULDC UR5, c[0x0][0x10] ;  /* 0x0000040000057ab9 */ /* 0x000fe20000000800 */
[----:B-1----:R-:W1:Y:S01]  /*56d0*/  LDC R3, c[0x0][0x14] ;  /* 0x00000500ff037b82 */ /* 0x002e620000000800 */
[----:B------:R-:W-:Y:S01]  /*56e0*/  UIMAD.WIDE.U32 UR4, UR4, UR5, URZ ;  /* 0x00000005040472a5 */ /* 0x000fe2000f8e003f */
[----:B------:R-:W-:Y:S02]  /*56f0*/  IMAD.MOV.U32 R92, RZ, RZ, -0x1 ;  /* 0xffffffffff5c7424 */ /* 0x000fe400078e00ff */
[----:B0-----:R-:W-:-:S03]  /*5700*/  IMAD.MOV.U32 R23, RZ, RZ, -0x1 ;  /* 0xffffffffff177424 */ /* 0x001fc600078e00ff */
[----:B-1----:R-:W-:-:S04]  /*5710*/  IMAD.WIDE.U32 R16, R3, UR4, R16 ;  /* 0x0000000403107c25 */ /* 0x002fc8000f8e0010 */
[----:B------:R-:W-:Y:S01]  /*5720*/  IMAD R3, R3, UR5, RZ ;  /* 0x0000000503037c24 */ /* 0x000fe2000f8e02ff */
[----:B------:R-:W-:Y:S02]  /*5730*/  ULDC.64 UR4, c[0x0][0x650] ;  /* 0x0001940000047ab9 */ /* 0x000fe40000000a00 */
[----:B------:R-:W-:Y:S01]  /*5740*/  ISETP.GE.U32.AND P0, PT, R16, UR4, PT ;  /* 0x0000000410007c0c */ /* 0x000fe2000bf06070 */
[--C-:B------:R-:W-:Y:S01]  /*5750*/  IMAD.IADD R17, R17, 0x1, R3.reuse ;  /* 0x0000000111117824 */ /* 0x100fe200078e0203 */
[----:B------:R-:W-:-:S04]  /*5760*/  PRMT R3, RZ, 0x7610, R3 ;  /* 0x00007610ff037816 */ /* 0x000fc80000000003 */
[----:B------:R-:W-:-:S13]  /*5770*/  ISETP.GE.U32.AND.EX P0, PT, R17, UR5, PT, P0 ;  /* 0x0000000511007c0c */ /* 0x000fda000bf06100 */
[----:B------:R-:W-:Y:S05]  /*5780*/  @P0 BRA `(.L_x_163) ;  /* 0x0000000400640947 */ /* 0x000fea0003800000 */
[----:B------:R-:W0:Y:S01]  /*5790*/  S2R R12, SR_CTAID.X ;  /* 0x00000000000c7919 */ /* 0x000e220000002500 */
[----:B------:R-:W1:Y:S01]  /*57a0*/  LDC.64 R10, c[0x0][0x628] ;  /* 0x00018a00ff0a7b82 */ /* 0x000e620000000a00 */
[----:B------:R-:W-:Y:S01]  /*57b0*/  ULDC UR4, c[0x0][0x150] ;  /* 0x0000540000047ab9 */ /* 0x000fe20000000800 */
[----:B--2---:R-:W-:Y:S01]  /*57c0*/  IMAD.MOV.U32 R8, RZ, RZ, R16 ;  /* 0x000000ffff087224 */ /* 0x004fe200078e0010 */
[----:B------:R-:W2:Y:S01]  /*57d0*/  S2R R24, SR_CTAID.Y ;  /* 0x0000000000187919 */ /* 0x000ea20000002600 */
[----:B------:R-:W-:-:S04]  /*57e0*/  IMAD.MOV.U32 R9, RZ, RZ, R17 ;  /* 0x000000ffff097224 */ /* 0x000fc800078e0011 */
[----:B------:R-:W2:Y:S08]  /*57f0*/  LDC R21, c[0x0][0x144] ;  /* 0x00005100ff157b82 */ /* 0x000eb00000000800 */
[----:B------:R-:W2:Y:S08]  /*5800*/  LDC R0, c[0x0][0x630] ;  /* 0x00018c00ff007b82 */ /* 0x000eb00000000800 */
[----:B----4-:R-:W4:Y:S01]  /*5810*/  LDC.64 R14, c[0x0][0x620] ;  /* 0x00018800ff0e7b82 */ /* 0x010f220000000a00 */
[----:B-1----:R-:W-:-:S04]  /*5820*/  ISETP.NE.U32.AND P0, PT, R10, RZ, PT ;  /* 0x000000ff0a00720c */ /* 0x002fc80003f05070 */
[----:B------:R-:W-:Y:S02]  /*5830*/  ISETP.NE.AND.EX P0, PT, R11, RZ, PT, P0 ;  /* 0x000000ff0b00720c */ /* 0x000fe40003f05300 */
[----:B0-----:R-:W-:-:S05]  /*5840*/  I2FP.F32.U32 R3, R12 ;  /* 0x0000000c00037245 */ /* 0x001fca0000201000 */
[----:B------:R-:W-:-:S04]  /*5850*/  FMUL R3, R3, UR4 ;  /* 0x0000000403037c20 */ /* 0x000fc80008400000 */
[----:B------:R0:W1:Y:S02]  /*5860*/  F2I.U32.TRUNC.NTZ R20, R3 ;  /* 0x0000000300147305 */ /* 0x000064000020f000 */
[----:B--2---:R-:W-:Y:S05]  /*5870*/  @!P0 BRA `(.L_x_164) ;  /* 0x0000000000288947 */ /* 0x004fea0003800000 */
[----:B0-----:R-:W0:Y:S02]  /*5880*/  LDC R3, c[0x0][0x634] ;  /* 0x00018d00ff037b82 */ /* 0x001e240000000800 */
[----:B0-----:R-:W-:-:S05]  /*5890*/  IADD3 R3, P0, R16, R3, RZ ;  /* 0x0000000310037210 */ /* 0x001fca0007f1e0ff */
[----:B------:R-:W-:-:S04]  /*58a0*/  IMAD.X R13, RZ, RZ, R17, P0 ;  /* 0x000000ffff0d7224 */ /* 0x000fc800000e0611 */
[----:B------:R-:W-:-:S04]  /*58b0*/  IMAD.WIDE.U32 R4, R13, R10, RZ ;  /* 0x0000000a0d047225 */ /* 0x000fc800078e00ff */
[----:B---3--:R-:W-:-:S04]  /*58c0*/  IMAD.WIDE.U32 R6, P0, R3, R11, R4 ;  /* 0x0000000b03067225 */ /* 0x008fc80007800004 */
[----:B------:R-:W-:-:S04]  /*58d0*/  IMAD.WIDE.U32 R4, R3, R10, RZ ;  /* 0x0000000a03047225 */ /* 0x000fc800078e00ff */
[----:B------:R-:W-:Y:S01]  /*58e0*/  IMAD.X R9, RZ, RZ, RZ, P0 ;  /* 0x000000ffff097224 */ /* 0x000fe200000e06ff */
[----:B------:R-:W-:Y:S01]  /*58f0*/  IADD3 RZ, P0, R5, R6, RZ ;  /* 0x0000000605ff7210 */ /* 0x000fe20007f1e0ff */
[----:B------:R-:W-:-:S04]  /*5900*/  IMAD.MOV.U32 R8, RZ, RZ, R7 ;  /* 0x000000ffff087224 */ /* 0x000fc800078e0007 */
[----:B------:R-:W-:-:S08]  /*5910*/  IMAD.WIDE.U32.X R8, R13, R11, R8, P0 ;  /* 0x0000000b0d087225 */ /* 0x000fd000000e0408 */
.L_x_164:
[----:B------:R-:W2:Y:S01]  /*5920*/  LDC.64 R28, c[0x0][0x640] ;  /* 0x00019000ff1c7b82 */ /* 0x000ea20000000a00 */
[-CC-:B------:R-:W-:Y:S01]  /*5930*/  SHF.R.U64 R23, R8, R0.reuse, R9.reuse ;  /* 0x0000000008177219 */ /* 0x180fe20000001209 */
[----:B-1----:R-:W-:Y:S01]  /*5940*/  IMAD.MOV R20, RZ, RZ, -R20 ;  /* 0x000000ffff147224 */ /* 0x002fe200078e0a14 */
[----:B------:R-:W-:Y:S01]  /*5950*/  SHF.R.U32.HI R0, RZ, R0, R9 ;  /* 0x00000000ff007219 */ /* 0x000fe20000011609 */
[----:B------:R-:W-:Y:S01]  /*5960*/  ULDC UR4, c[0x0][0x154] ;  /* 0x0000550000047ab9 */ /* 0x000fe20000000800 */
[----:B0-----:R-:W-:Y:S01]  /*5970*/  IADD3 R3, P0, RZ, -R23, RZ ;  /* 0x80000017ff037210 */ /* 0x001fe20007f1e0ff */
[----:B------:R-:W-:Y:S02]  /*5980*/  IMAD R21, R21, R20, R12 ;  /* 0x0000001415157224 */ /* 0x000fe400078e020c */
[----:B---3--:R-:W0:Y:S01]  /*5990*/  LDC R6, c[0x0][0x618] ;  /* 0x00018600ff067b82 */ /* 0x008e220000000800 */
[----:B------:R-:W-:Y:S02]  /*59a0*/  IMAD.MOV.U32 R7, RZ, RZ, 0x1 ;  /* 0x00000001ff077424 */ /* 0x000fe400078e00ff */
[----:B------:R-:W-:-:S04]  /*59b0*/  IMAD.X R5, RZ, RZ, ~R0, P0 ;  /* 0x000000ffff057224 */ /* 0x000fc800000e0e00 */
[-C--:B----4-:R-:W-:Y:S01]  /*59c0*/  IMAD R0, R5, R14.reuse, RZ ;  /* 0x0000000e05007224 */ /* 0x090fe200078e02ff */
[----:B------:R-:W1:Y:S01]  /*59d0*/  LDC R8, c[0x0][0x608] ;  /* 0x00018200ff087b82 */ /* 0x000e620000000800 */
[----:B------:R-:W-:-:S04]  /*59e0*/  IMAD.WIDE.U32 R4, R3, R14, R16 ;  /* 0x0000000e03047225 */ /* 0x000fc800078e0010 */
[----:B------:R-:W-:Y:S01]  /*59f0*/  IMAD R3, R3, R15, R0 ;  /* 0x0000000f03037224 */ /* 0x000fe200078e0200 */
[----:B------:R-:W-:Y:S02]  /*5a00*/  I2FP.F32.U32 R0, R24 ;  /* 0x0000001800007245 */ /* 0x000fe40000201000 */
[----:B------:R-:W3:Y:S01]  /*5a10*/  LDC R26, c[0x0][0x658] ;  /* 0x00019600ff1a7b82 */ /* 0x000ee20000000800 */
[----:B------:R-:W-:Y:S01]  /*5a20*/  IMAD.IADD R3, R5, 0x1, R3 ;  /* 0x0000000105037824 */ /* 0x000fe200078e0203 */
[----:B--2---:R-:W-:Y:S01]  /*5a30*/  ISETP.NE.U32.AND P0, PT, R28, RZ, PT ;  /* 0x000000ff1c00720c */ /* 0x004fe20003f05070 */
[----:B------:R-:W-:Y:S01]  /*5a40*/  FMUL R0, R0, UR4 ;  /* 0x0000000400007c20 */ /* 0x000fe20008400000 */
[----:B------:R-:W-:Y:S02]  /*5a50*/  IMAD.MOV.U32 R5, RZ, RZ, -0x1 ;  /* 0xffffffffff057424 */ /* 0x000fe400078e00ff */
[----:B------:R-:W-:Y:S01]  /*5a60*/  ISETP.NE.AND.EX P0, PT, R29, RZ, PT, P0 ;  /* 0x000000ff1d00720c */ /* 0x000fe20003f05300 */
[----:B------:R2:W4:Y:S01]  /*5a70*/  F2I.U32.TRUNC.NTZ R13, R0 ;  /* 0x00000000000d7305 */ /* 0x000522000020f000 */
[----:B------:R-:W2:Y:S01]  /*5a80*/  LDC R15, c[0x0][0x148] ;  /* 0x00005200ff0f7b82 */ /* 0x000ea20000000800 */
[----:B0-----:R-:W-:-:S02]  /*5a90*/  SHF.R.U64 R12, R4, R6, R3 ;  /* 0x00000006040c7219 */ /* 0x001fc40000001203 */
[----:B------:R-:W-:-:S05]  /*5aa0*/  SHF.R.U32.HI R3, RZ, R6, R3 ;  /* 0x00000006ff037219 */ /* 0x000fca0000011603 */
[----:B------:R-:W0:Y:S01]  /*5ab0*/  LDC R20, c[0x0][0x600] ;  /* 0x00018000ff147b82 */ /* 0x000e220000000800 */
[-CC-:B-1----:R-:W-:Y:S02]  /*5ac0*/  SHF.R.U64 R10, R12, R8.reuse, R3.reuse ;  /* 0x000000080c0a7219 */ /* 0x182fe40000001203 */
[----:B------:R-:W-:-:S05]  /*5ad0*/  SHF.R.U32.HI R3, RZ, R8, R3 ;  /* 0x00000008ff037219 */ /* 0x000fca0000011603 */
[----:B------:R-:W1:Y:S01]  /*5ae0*/  LDC R27, c[0x0][0x648] ;  /* 0x00019200ff1b7b82 */ /* 0x000e620000000800 */
[-C--:B---3--:R-:W-:Y:S02]  /*5af0*/  SHF.L.U32 R4, R5, R26.reuse, RZ ;  /* 0x0000001a05047219 */ /* 0x088fe400000006ff */
[-CC-:B------:R-:W-:Y:S02]  /*5b00*/  SHF.R.U64 R14, R10, R26.reuse, R3.reuse ;  /* 0x0000001a0a0e7219 */ /* 0x180fe40000001203 */
[----:B------:R-:W-:Y:S02]  /*5b10*/  SHF.R.U32.HI R5, RZ, R26, R3 ;  /* 0x0000001aff057219 */ /* 0x000fe40000011603 */
[----:B------:R-:W-:Y:S01]  /*5b20*/  LOP3.LUT R25, RZ, R4, RZ, 0x33, !PT ;  /* 0x00000004ff197212 */ /* 0x000fe200078e33ff */
[----:B------:R-:W3:Y:S01]  /*5b30*/  LDC R30, c[0x0][0x638] ;  /* 0x00018e00ff1e7b82 */ /* 0x000ee20000000800 */
[----:B------:R-:W-:Y:S01]  /*5b40*/  SHF.L.U32 R26, R7, R26, RZ ;  /* 0x0000001a071a7219 */ /* 0x000fe200000006ff */
[----:B------:R-:W-:-:S06]  /*5b50*/  IMAD.MOV.U32 R4, RZ, RZ, R14 ;  /* 0x000000ffff047224 */ /* 0x000fcc00078e000e */
[----:B------:R-:W0:Y:S01]  /*5b60*/  LDC R31, c[0x0][0x610] ;  /* 0x00018400ff1f7b82 */ /* 0x000e220000000800 */
[----:B----4-:R-:W-:Y:S05]  /*5b70*/  @!P0 BRA `(.L_x_165) ;  /* 0x0000000000288947 */ /* 0x010fea0003800000 */
        /* <DEDUP_REMOVED lines=10> */
.L_x_165:
[----:B------:R-:W-:Y:S01]  /*5c20*/  ISETP.NE.AND P0, PT, R2, 0x1, PT ;  /* 0x000000010200780c */ /* 0x000fe20003f05270 */
[----:B0-----:R-:W-:Y:S01]  /*5c30*/  VIADD R7, R20, 0xffffffff ;  /* 0xffffffff14077836 */ /* 0x001fe20000000000 */
[----:B-12---:R-:W-:Y:S01]  /*5c40*/  SHF.R.U64 R0, R4, R27, R5 ;  /* 0x0000001b04007219 */ /* 0x006fe20000001205 */
[----:B------:R-:W-:Y:S01]  /*5c50*/  IMAD.MOV R13, RZ, RZ, -R13 ;  /* 0x000000ffff0d7224 */ /* 0x000fe200078e0a0d */
[----:B------:R-:W-:Y:S01]  /*5c60*/  LOP3.LUT R5, R10, R25, RZ, 0xc0, !PT ;  /* 0x000000190a057212 */ /* 0x000fe200078ec0ff */
[----:B------:R-:W-:Y:S01]  /*5c70*/  IMAD.MOV.U32 R4, RZ, RZ, 0x1 ;  /* 0x00000001ff047424 */ /* 0x000fe200078e00ff */
[----:B------:R-:W-:Y:S01]  /*5c80*/  LOP3.LUT R12, R12, R7, RZ, 0xc0, !PT ;  /* 0x000000070c0c7212 */ /* 0x000fe200078ec0ff */
[----:B------:R-:W-:Y:S02]  /*5c90*/  IMAD.MOV R3, RZ, RZ, -R0 ;  /* 0x000000ffff037224 */ /* 0x000fe400078e0a00 */
[----:B------:R-:W-:Y:S02]  /*5ca0*/  IMAD R0, R26, R0, R5 ;  /* 0x000000001a007224 */ /* 0x000fe400078e0205 */
[----:B---3--:R-:W-:-:S02]  /*5cb0*/  IMAD R3, R3, R30, R14 ;  /* 0x0000001e03037224 */ /* 0x008fc400078e020e */
[----:B------:R-:W-:Y:S02]  /*5cc0*/  @P0 IMAD R21, R15, R13, R24 ;  /* 0x0000000d0f150224 */ /* 0x000fe400078e0218 */
[----:B------:R-:W-:Y:S01]  /*5cd0*/  IMAD R5, R3, R20, R12 ;  /* 0x0000001403057224 */ /* 0x000fe200078e020c */
[----:B------:R-:W-:Y:S01]  /*5ce0*/  PRMT R3, R4, 0x7610, R3 ;  /* 0x0000761004037816 */ /* 0x000fe20000000003 */
[----:B------:R-:W-:-:S05]  /*5cf0*/  IMAD R0, R0, R31, R21 ;  /* 0x0000001f00007224 */ /* 0x000fca00078e0215 */
[----:B------:R-:W-:Y:S02]  /*5d00*/  SEL R92, R5, R0, !P0 ;  /* 0x00000000055c7207 */ /* 0x000fe40004000000 */
[----:B------:R-:W-:-:S07]  /*5d10*/  SEL R0, R0, R5, !P0 ;  /* 0x0000000500007207 */ /* 0x000fce0004000000 */
.L_x_163:
[----:B------:R-:W-:Y:S01]  /*5d20*/  LOP3.LUT P0, RZ, R3, 0xff, RZ, 0xc0, !PT ;  /* 0x000000ff03ff7812 */ /* 0x000fe2000780c0ff */
[----:B------:R-:W-:-:S12]  /*5d30*/  IMAD.MOV.U32 R91, RZ, RZ, R0 ;  /* 0x000000ffff5b7224 */ /* 0x000fd800078e0000 */
[----:B------:R-:W-:Y:S05]  /*5d40*/  @P0 BRA `(.L_x_166) ;  /* 0xffffffb4000c0947 */ /* 0x000fea000383ffff */
[----:B------:R-:W-:Y:S05]  /*5d50*/  EXIT ;  /* 0x000000000000794d */ /* 0x000fea0003800000 */
.L_x_7:
[----:B0-----:R-:W-:Y:S01]  /*5d60*/  ULDC.64 UR4, c[0x0][0x650] ;  /* 0x0001940000047ab9 */ /* 0x001fe20000000a00 */
        /* <DEDUP_REMOVED lines=25> */
.L_x_168:
[----:B------:R-:W0:Y:S01]  /*5f00*/  LDC.64 R26, c[0x0][0x640] ;  /* 0x00019000ff1a7b82 */ /* 0x000e220000000a00 */
[-CC-:B------:R-:W-:Y:S01]  /*5f10*/  SHF.R.U64 R20, R12, R8.reuse, R13.reuse ;  /* 0x000000080c147219 */ /* 0x180fe2000000120d */
[----:B------:R-:W-:Y:S01]  /*5f20*/  IMAD.MOV.U32 R30, RZ, RZ, 0x1 ;  /* 0x00000001ff1e7424 */ /* 0x000fe200078e00ff */
[----:B------:R-:W-:Y:S02]  /*5f30*/  SHF.R.U32.HI R6, RZ, R8, R13 ;  /* 0x00000008ff067219 */ /* 0x000fe4000001160d */
[----:B------:R-:W-:-:S03]  /*5f40*/  IADD3 R11, P0, RZ, -R20, RZ ;  /* 0x80000014ff0b7210 */ /* 0x000fc60007f1e0ff */
[----:B------:R-:W1:Y:S02]  /*5f50*/  LDC R10, c[0x0][0x618] ;  /* 0x00018600ff0a7b82 */ /* 0x000e640000000800 */
[----:B------:R-:W-:-:S04]  /*5f60*/  IMAD.X R7, RZ, RZ, ~R6, P0 ;  /* 0x000000ffff077224 */ /* 0x000fc800000e0e06 */
[-C--:B------:R-:W-:Y:S02]  /*5f70*/  IMAD R8, R7, R22.reuse, RZ ;  /* 0x0000001607087224 */ /* 0x080fe400078e02ff */
[----:B------:R-:W2:Y:S01]  /*5f80*/  LDC R12, c[0x0][0x608] ;  /* 0x00018200ff0c7b82 */ /* 0x000ea20000000800 */
[----:B------:R-:W-:-:S04]  /*5f90*/  IMAD.WIDE.U32 R6, R11, R22, R16 ;  /* 0x000000160b067225 */ /* 0x000fc800078e0010 */
[----:B------:R-:W-:-:S03]  /*5fa0*/  IMAD R11, R11, R23, R8 ;  /* 0x000000170b0b7224 */ /* 0x000fc600078e0208 */
[----:B------:R-:W3:Y:S01]  /*5fb0*/  LDC R25, c[0x0][0x658] ;  /* 0x00019600ff197b82 */ /* 0x000ee20000000800 */
[----:B------:R-:W-:Y:S01]  /*5fc0*/  IMAD.IADD R7, R7, 0x1, R11 ;  /* 0x0000000107077824 */ /* 0x000fe200078e020b */
[----:B0-----:R-:W-:-:S04]  /*5fd0*/  ISETP.NE.U32.AND P0, PT, R26, RZ, PT ;  /* 0x000000ff1a00720c */ /* 0x001fc80003f05070 */
[----:B------:R-:W-:Y:S02]  /*5fe0*/  ISETP.NE.AND.EX P0, PT, R27, RZ, PT, P0 ;  /* 0x000000ff1b00720c */ /* 0x000fe40003f05300 */
[----:B------:R-:W0:Y:S01]  /*5ff0*/  LDC R23, c[0x0][0x600] ;  /* 0x00018000ff177b82 */ /* 0x000e220000000800 */
[-CC-:B-1----:R-:W-:Y:S02]  /*6000*/  SHF.R.U64 R8, R6, R10.reuse, R7.reuse ;  /* 0x0000000a06087219 */ /* 0x182fe40000001207 */
[----:B------:R-:W-:Y:S01]  /*6010*/  SHF.R.U32.HI R7, RZ, R10, R7 ;  /* 0x0000000aff077219 */ /* 0x000fe20000011607 */
[----:B------:R-:W-:-:S04]  /*6020*/  IMAD.MOV.U32 R10, RZ, RZ, -0x1 ;  /* 0xffffffffff0a7424 */ /* 0x000fc800078e00ff */
        /* <DEDUP_REMOVED lines=21> */
.L_x_169:
[----:B------:R-:W-:Y:S01]  /*6180*/  ISETP.NE.AND P0, PT, R2, 0x1, PT ;  /* 0x000000010200780c */ /* 0x000fe20003f05270 */
[----:B0-----:R-:W-:Y:S01]  /*6190*/  VIADD R11, R23, 0xffffffff ;  /* 0xffffffff170b7836 */ /* 0x001fe20000000000 */
[----:B-1----:R-:W-:Y:S02]  /*61a0*/  SHF.R.U64 R6, R6, R24, R7 ;  /* 0x0000001806067219 */ /* 0x002fe40000001207 */
[----:B------:R-:W-:Y:S02]  /*61b0*/  SHF.L.U32 R30, R30, R25, RZ ;  /* 0x000000191e1e7219 */ /* 0x000fe400000006ff */
[----:B------:R-:W-:Y:S01]  /*61c0*/  LOP3.LUT R5, R21, R32, RZ, 0xc0, !PT ;  /* 0x0000002015057212 */ /* 0x000fe200078ec0ff */
[----:B------:R-:W-:-:S04]  /*61d0*/  IMAD.MOV R7, RZ, RZ, -R6 ;  /* 0x000000ffff077224 */ /* 0x000fc800078e0a06 */
[----:B------:R-:W-:Y:S01]  /*61e0*/  IMAD R6, R30, R6, R5 ;  /* 0x000000061e067224 */ /* 0x000fe200078e0205 */
[----:B------:R-:W-:Y:S01]  /*61f0*/  LOP3.LUT R5, R8, R11, RZ, 0xc0, !PT ;  /* 0x0000000b08057212 */ /* 0x000fe200078ec0ff */
[----:B------:R-:W-:Y:S02]  /*6200*/  @P0 IMAD R3, R9, R14, R4 ;  /* 0x0000000e09030224 */ /* 0x000fe400078e0204 */
[----:B--2---:R-:W-:Y:S02]  /*6210*/  IMAD R4, R7, R28, R22 ;  /* 0x0000001c07047224 */ /* 0x004fe400078e0216 */
[----:B---3--:R-:W-:Y:S02]  /*6220*/  IMAD R3, R6, R29, R3 ;  /* 0x0000001d06037224 */ /* 0x008fe400078e0203 */
[----:B------:R-:W-:Y:S02]  /*6230*/  IMAD R4, R4, R23, R5 ;  /* 0x0000001704047224 */ /* 0x000fe400078e0205 */
[----:B------:R-:W-:-:S02]  /*6240*/  IMAD.MOV.U32 R8, RZ, RZ, 0x1 ;  /* 0x00000001ff087424 */ /* 0x000fc400078e00ff */
[----:B------:R-:W-:Y:S01]  /*6250*/  IMAD.MOV.U32 R6, RZ, RZ, R20 ;  /* 0x000000ffff067224 */ /* 0x000fe200078e0014 */
[----:B------:R-:W-:Y:S02]  /*6260*/  SEL R7, R4, R3, !P0 ;  /* 0x0000000304077207 */ /* 0x000fe40004000000 */
[----:B------:R-:W-:-:S07]  /*6270*/  SEL R21, R3, R4, !P0 ;  /* 0x0000000403157207 */ /* 0x000fce0004000000 */
.L_x_167:
[----:B------:R-:W-:-:S08]  /*6280*/  NOP ;  /* 0x0000000000007918 */ /* 0x000fd00000000000 */
[----:B------:R-:W0:-:S00]  /*6290*/  USETMAXREG.DEALLOC.CTAPOOL 0x28 ;  /* 0x00000028000079c8 */ /* 0x000e0000080e0500 */
[----:B0-----:R-:W-:-:S13]  /*62a0*/  ISETP.NE.AND P0, PT, R0, RZ, PT ;  /* 0x000000ff0000720c */ /* 0x001fda0003f05270 */
[----:B------:R-:W-:Y:S05]  /*62b0*/  @P0 EXIT ;  /* 0x000000000000094d */ /* 0x000fea0003800000 */
[----:B------:R-:W-:Y:S01]  /*62c0*/  LOP3.LUT P0, RZ, R8, 0xff, RZ, 0xc0, !PT ;  /* 0x000000ff08ff7812 */ /* 0x000fe2000780c0ff */
[----:B------:R-:W-:Y:S02]  /*62d0*/  IMAD.MOV.U32 R0, RZ, RZ, 0x1 ;  /* 0x00000001ff007424 */ /* 0x000fe400078e00ff */
[----:B------:R-:W-:-:S10]  /*62e0*/  IMAD.MOV.U32 R3, RZ, RZ, RZ ;  /* 0x000000ffff037224 */ /* 0x000fd400078e00ff */
[----:B------:R-:W-:Y:S05]  /*62f0*/  @!P0 BRA `(.L_x_170) ;  /* 0x0000000c00488947 */ /* 0x000fea0003800000 */
[----:B------:R-:W0:Y:S01]  /*6300*/  LDC R0, c[0x0][0x28c] ;  /* 0x0000a300ff007b82 */ /* 0x000e220000000800 */
[----:B------:R-:W-:Y:S01]  /*6310*/  ULDC UR5, c[0x0][0x658] ;  /* 0x0001960000057ab9 */ /* 0x000fe20000000800 */
[----:B------:R-:W-:Y:S01]  /*6320*/  UMOV UR7, 0xffffffff ;  /* 0xffffffff00077882 */ /* 0x000fe20000000000 */
[----:B------:R-:W-:Y:S01]  /*6330*/  ULDC UR6, c[0x0][0xc] ;  /* 0x0000030000067ab9 */ /* 0x000fe20000000800 */
[----:B------:R-:W-:Y:S01]  /*6340*/  USHF.L.U32 UR8, UR7, UR5, URZ ;  /* 0x0000000507087299 */ /* 0x000fe2000800063f */
[----:B------:R-:W-:Y:S01]  /*6350*/  BSSY B0, `(.L_x_170) ;  /* 0x00000cc000007945 */ /* 0x000fe20003800000 */
[----:B------:R-:W-:Y:S01]  /*6360*/  UMOV UR9, 0x1 ;  /* 0x0000000100097882 */ /* 0x000fe20000000000 */
[----:B------:R-:W-:Y:S01]  /*6370*/  ULDC UR7, c[0x0][0x10] ;  /* 0x0000040000077ab9 */ /* 0x000fe20000000800 */
[----:B------:R-:W1:Y:S01]  /*6380*/  S2UR UR10, SR_CgaCtaId ;  /* 0x00000000000a79c3 */ /* 0x000e620000008800 */
[----:B------:R-:W-:Y:S01]  /*6390*/  UIMAD.WIDE.U32 UR6, UR6, UR7, URZ ;  /* 0x00000007060672a5 */ /* 0x000fe2000f8e003f */
[----:B------:R-:W-:Y:S01]  /*63a0*/  IMAD.MOV.U32 R9, RZ, RZ, 0x1 ;  /* 0x00000001ff097424 */ /* 0x000fe200078e00ff */
[----:B------:R-:W-:Y:S01]  /*63b0*/  USHF.L.U32 UR17, UR9, UR5, URZ ;  /* 0x0000000509117299 */ /* 0x000fe2000800063f */
[----:B------:R-:W-:Y:S01]  /*63c0*/  LOP3.LUT R13, R19, 0x2, RZ, 0xfc, !PT ;  /* 0x00000002130d7812 */ /* 0x000fe200078efcff */
[----:B------:R-:W-:Y:S01]  /*63d0*/  ULDC UR4, c[0x0][0x600] ;  /* 0x0001800000047ab9 */ /* 0x000fe20000000800 */
[----:B------:R-:W-:Y:S01]  /*63e0*/  ULDC UR5, c[0x0][0x14] ;  /* 0x0000050000057ab9 */ /* 0x000fe20000000800 */
[----:B------:R-:W-:-:S02]  /*63f0*/  UIADD3 UR4, UR4, -0x1, URZ ;  /* 0xffffffff04047890 */ /* 0x000fc4000fffe03f */
[----:B------:R-:W-:Y:S02]  /*6400*/  UIMAD.WIDE.U32 UR22, UR6, UR5, URZ ;  /* 0x00000005061672a5 */ /* 0x000fe4000f8e003f */
[----:B------:R-:W-:Y:S02]  /*6410*/  UIMAD UR13, UR7, UR5, URZ ;  /* 0x00000005070d72a4 */ /* 0x000fe4000f8e023f */
[----:B------:R-:W-:Y:S02]  /*6420*/  ULOP3.LUT UR16, URZ, UR8, URZ, 0x33, !UPT ;  /* 0x000000083f107292 */ /* 0x000fe4000f8e333f */
[----:B------:R-:W-:Y:S01]  /*6430*/  UIADD3 UR13, UR23, UR13, URZ ;  /* 0x0000000d170d7290 */ /* 0x000fe2000fffe03f */
[----:B0-----:R-:W-:Y:S01]  /*6440*/  VIADD R0, R0, 0x7f ;  /* 0x0000007f00007836 */ /* 0x001fe20000000000 */
[----:B------:R-:W-:-:S04]  /*6450*/  ULDC.64 UR24, c[0x0][0x198] ;  /* 0x0000660000187ab9 */ /* 0x000fc80000000a00 */
[----:B------:R-:W-:Y:S01]  /*6460*/  SHF.R.S32.HI R3, RZ, 0x1f, R0 ;  /* 0x0000001fff037819 */ /* 0x000fe20000011400 */
[----:B-1----:R-:W-:-:S03]  /*6470*/  IMAD.U32 R8, RZ, RZ, UR10 ;  /* 0x0000000aff087e24 */ /* 0x002fc6000f8e00ff */
[----:B------:R-:W-:Y:S01]  /*6480*/  LEA.HI R3, R3, R0, RZ, 0x7 ;  /* 0x0000000003037211 */ /* 0x000fe200078f38ff */
[----:B------:R-:W-:-:S03]  /*6490*/  IMAD.MOV.U32 R0, RZ, RZ, 0x1 ;  /* 0x00000001ff007424 */ /* 0x000fc600078e00ff */
[----:B------:R-:W-:Y:S01]  /*64a0*/  SHF.R.S32.HI R10, RZ, 0x7, R3 ;  /* 0x00000007ff0a7819 */ /* 0x000fe20000011403 */
[----:B------:R-:W-:Y:S01]  /*64b0*/  IMAD.MOV.U32 R3, RZ, RZ, RZ ;  /* 0x000000ffff037224 */ /* 0x000fe200078e00ff */
[----:B------:R-:W-:-:S03]  /*64c0*/  LEA R11, R8, 0x100, 0xe ;  /* 0x00000100080b7811 */ /* 0x000fc600078e70ff */
[----:B------:R-:W-:-:S07]  /*64d0*/  VIADD R12, R10, 0x1 ;  /* 0x000000010a0c7836 */ /* 0x000fce0000000000 */
.L_x_181:
[----:B------:R-:W-:-:S03]  /*64e0*/  UMOV UR5, 0xffffffff ;  /* 0xffffffff00057882 */ /* 0x000fc60000000000 */
[----:B------:R-:W-:Y:S05]  /*64f0*/  BRA.DIV UR5, `(.L_x_171) ;  /* 0x0000000e05b07947 */ /* 0x000fea000b800000 */
[----:B------:R-:W-:-:S13]  /*6500*/  ELECT P6, URZ, PT ;  /* 0x00000000003f782f */ /* 0x000fda00038c0000 */
.L_x_192:
[----:B------:R-:W0:Y:S01]  /*6510*/  LDC R4, c[0x0][0x28c] ;  /* 0x0000a300ff047b82 */ /* 0x000e220000000800 */
[----:B------:R-:W-:Y:S01]  /*6520*/  BSSY B1, `(.L_x_172) ;  /* 0x000003a000017945 */ /* 0x000fe20003800000 */
[----:B0-----:R-:W-:-:S13]  /*6530*/  ISETP.LT.OR P6, PT, R4, 0x1, !P6 ;  /* 0x000000010400780c */ /* 0x001fda00077c1670 */
[----:B------:R-:W-:Y:S05]  /*6540*/  @P6 BRA `(.L_x_173) ;  /* 0x0000000000dc6947 */ /* 0x000fea0003800000 */
[----:B------:R-:W-:Y:S02]  /*6550*/  IMAD R21, R21, 0x2, R8 ;  /* 0x0000000215157824 */ /* 0x000fe400078e0208 */
[----:B------:R-:W-:Y:S02]  /*6560*/  IMAD.SHL.U32 R22, R7, 0x40, RZ ;  /* 0x0000004007167824 */ /* 0x000fe400078e00ff */
[----:B------:R-:W-:Y:S02]  /*6570*/  IMAD.MOV.U32 R24, RZ, RZ, RZ ;  /* 0x000000ffff187224 */ /* 0x000fe400078e00ff */
[----:B------:R-:W-:Y:S02]  /*6580*/  IMAD.MOV.U32 R4, RZ, RZ, R12 ;  /* 0x000000ffff047224 */ /* 0x000fe400078e000c */
[----:B------:R-:W-:Y:S02]  /*6590*/  IMAD.MOV.U32 R5, RZ, RZ, R0 ;  /* 0x000000ffff057224 */ /* 0x000fe400078e0000 */
[----:B------:R-:W-:-:S02]  /*65a0*/  IMAD.MOV.U32 R14, RZ, RZ, R3 ;  /* 0x000000ffff0e7224 */ /* 0x000fc400078e0003 */
[----:B------:R-:W-:-:S07]  /*65b0*/  IMAD.SHL.U32 R21, R21, 0x80, RZ ;  /* 0x0000008015157824 */ /* 0x000fce00078e00ff */
.L_x_176:
[----:B------:R-:W0:Y:S01]  /*65c0*/  S2UR UR5, SR_CgaCtaId ;  /* 0x00000000000579c3 */ /* 0x000e220000008800 */
[----:B------:R-:W-:Y:S02]  /*65d0*/  MOV R7, 0x400 ;  /* 0x0000040000077802 */ /* 0x000fe40000000f00 */
[----:B------:R-:W-:-:S13]  /*65e0*/  LOP3.LUT P1, RZ, R18, 0x7f, RZ, 0xc0, !PT ;  /* 0x0000007f12ff7812 */ /* 0x000fda000782c0ff */
[----:B------:R-:W1:Y:S01]  /*65f0*/  @!P1 LDC R15, c[0x0][0x500] ;  /* 0x00014000ff0f9b82 */ /* 0x000e620000000800 */
[----:B0-----:R-:W-:-:S05]  /*6600*/  IMAD.U32 R8, RZ, RZ, UR5 ;  /* 0x00000005ff087e24 */ /* 0x001fca000f8e00ff */
[----:B------:R-:W-:Y:S02]  /*6610*/  LEA R23, R8, R7, 0x18 ;  /* 0x0000000708177211 */ /* 0x000fe400078ec0ff */
[----:B------:R-:W-:-:S03]  /*6620*/  SHF.L.U32 R7, R5, 0x1f, RZ ;  /* 0x0000001f05077819 */ /* 0x000fc600000006ff */
[----:B------:R-:W-:-:S04]  /*6630*/  IMAD R20, R14, 0x8, R23 ;  /* 0x000000080e147824 */ /* 0x000fc800078e0217 */
[----:B------:R-:W0:Y:S02]  /*6640*/  SYNCS.PHASECHK.TRANS64.TRYWAIT P0, [R20+URZ+0x20], R7 ;  /* 0x00002007140075a7 */ /* 0x000e24000800017f */
[----:B01----:R-:W-:Y:S05]  /*6650*/  @!P0 BRA `(.L_x_174) ;  /* 0x0000000c00788947 */ /* 0x003fea0003800000 */
.L_x_193:
[----:B0-----:R-:W-:Y:S01]  /*6660*/  PRMT R7, R13, 0x9910, RZ ;  /* 0x000099100d077816 */ /* 0x001fe200000000ff */
[----:B------:R0:W-:Y:S03]  /*6670*/  @!P1 SYNCS.ARRIVE.TRANS64 RZ, [R20+URZ], R15 ;  /* 0x0000000f14ff99a7 */ /* 0x0001e6000800003f */
[----:B------:R-:W-:-:S13]  /*6680*/  ISETP.NE.AND P0, PT, R7, 0x2, PT ;  /* 0x000000020700780c */ /* 0x000fda0003f05270 */
[----:B0-----:R-:W-:Y:S05]  /*6690*/  @P0 BRA `(.L_x_175) ;  /* 0x0000000000040947 */ /* 0x001fea0003800000 */
[----:B------:R-:W-:Y:S01]  /*66a0*/  BPT.TRAP 0x1 ;  /* 0x000000040000795c */ /* 0x000fe20000300000 */
.L_x_175:
[C---:B------:R-:W-:Y:S01]  /*66b0*/  IMAD R7, R14.reuse, 0x8000, R11 ;  /* 0x000080000e077824 */ /* 0x040fe200078e020b */
[----:B------:R-:W-:Y:S01]  /*66c0*/  R2UR UR8, R23 ;  /* 0x00000000170872ca */ /* 0x000fe200000e0000 */
[----:B------:R-:W-:Y:S01]  /*66d0*/  IMAD R23, R14, 0x2000, R23 ;  /* 0x000020000e177824 */ /* 0x000fe200078e0217 */
[----:B------:R-:W-:Y:S01]  /*66e0*/  R2UR UR18, R21 ;  /* 0x00000000151272ca */ /* 0x000fe200000e0000 */
[----:B------:R-:W-:Y:S01]  /*66f0*/  VIADD R4, R4, 0xffffffff ;  /* 0xffffffff04047836 */ /* 0x000fe20000000000 */
[----:B------:R-:W-:Y:S01]  /*6700*/  R2UR UR5, R7 ;  /* 0x00000000070572ca */ /* 0x000fe200000e0000 */
[----:B------:R-:W-:Y:S01]  /*6710*/  UIADD3 UR6, UP0, UR24, 0xf0, URZ ;  /* 0x000000f018067890 */ /* 0x000fe2000ff1e03f */
[----:B------:R-:W-:Y:S01]  /*6720*/  R2UR UR11, R23 ;  /* 0x00000000170b72ca */ /* 0x000fe200000e0000 */
[----:B------:R-:W-:Y:S01]  /*6730*/  UIADD3 UR26, UP1, UR24, 0x1f0, URZ ;  /* 0x000001f0181a7890 */ /* 0x000fe2000ff3e03f */
[----:B------:R-:W-:Y:S01]  /*6740*/  R2UR UR9, R20 ;  /* 0x00000000140972ca */ /* 0x000fe200000e0000 */
[----:B------:R-:W-:Y:S01]  /*6750*/  UIADD3.X UR7, URZ, UR25, URZ, UP0, !UPT ;  /* 0x000000193f077290 */ /* 0x000fe200087fe43f */
[----:B------:R-:W-:Y:S01]  /*6760*/  R2UR UR10, R24 ;  /* 0x00000000180a72ca */ /* 0x000fe200000e0000 */
[----:B------:R-:W-:Y:S01]  /*6770*/  VIADD R14, R14, 0x1 ;  /* 0x000000010e0e7836 */ /* 0x000fe20000000000 */
[----:B------:R-:W-:Y:S01]  /*6780*/  R2UR UR12, R6 ;  /* 0x00000000060c72ca */ /* 0x000fe200000e0000 */
[----:B------:R-:W-:Y:S01]  /*6790*/  UIADD3.X UR27, URZ, UR25, URZ, UP1, !UPT ;  /* 0x000000193f1b7290 */ /* 0x000fe20008ffe43f */
[----:B------:R-:W-:Y:S01]  /*67a0*/  R2UR UR19, R22 ;  /* 0x00000000161372ca */ /* 0x000fe200000e0000 */
[----:B------:R-:W-:Y:S01]  /*67b0*/  UMOV UR20, 0x30000 ;  /* 0x0003000000147882 */ /* 0x000fe20000000000 */
[----:B------:R-:W-:Y:S01]  /*67c0*/  ISETP.GT.AND P1, PT, R4, 0x1, PT ;  /* 0x000000010400780c */ /* 0x000fe20003f24270 */
[----:B------:R-:W-:Y:S01]  /*67d0*/  UIADD3 UR8, UR8, UR5, URZ ;  /* 0x0000000508087290 */ /* 0x000fe2000fffe03f */
[----:B------:R-:W-:Y:S01]  /*67e0*/  ISETP.NE.AND P0, PT, R14, 0x4, PT ;  /* 0x000000040e00780c */ /* 0x000fe20003f05270 */
[----:B------:R-:W-:Y:S01]  /*67f0*/  UIADD3 UR5, UR11, 0x20100, URZ ;  /* 0x000201000b057890 */ /* 0x000fe2000fffe03f */
[----:B------:R-:W-:Y:S01]  /*6800*/  VIADD R24, R24, 0x80 ;  /* 0x0000008018187836 */ /* 0x000fe20000000000 */
[----:B------:R-:W-:Y:S01]  /*6810*/  UMOV UR14, 0x0 ;  /* 0x00000000000e7882 */ /* 0x000fe20000000000 */
[----:B------:R-:W-:Y:S01]  /*6820*/  UMOV UR15, 0x10000000 ;  /* 0x10000000000f7882 */ /* 0x000fe20000000000 */
[----:B------:R-:W-:Y:S01]  /*6830*/  UMOV UR11, UR18 ;  /* 0x00000012000b7c82 */ /* 0x000fe20008000000 */
[----:B------:R-:W-:-:S02]  /*6840*/  SEL R20, RZ, 0x1, P0 ;  /* 0x00000001ff147807 */ /* 0x000fc40000000000 */
[----:B------:R0:W-:Y:S01]  /*6850*/  UTMALDG.3D.MULTICAST [UR8], [UR6], UR20, desc[UR14] ;  /* 0x00000e08060073b4 */ /* 0x0001e20008011814 */
[----:B------:R-:W-:Y:S02]  /*6860*/  SEL R14, R14, RZ, P0 ;  /* 0x000000ff0e0e7207 */ /* 0x000fe40000000000 */
[----:B------:R-:W-:Y:S01]  /*6870*/  LOP3.LUT R5, R5, R20, RZ, 0x3c, !PT ;  /* 0x0000001405057212 */ /* 0x000fe200078e3cff */
[----:B0-----:R-:W-:Y:S01]  /*6880*/  UMOV UR8, UR5 ;  /* 0x0000000500087c82 */ /* 0x001fe20008000000 */
[----:B------:R-:W-:Y:S02]  /*6890*/  UMOV UR11, UR19 ;  /* 0x00000013000b7c82 */ /* 0x000fe40008000000 */
[----:B------:R0:W-:Y:S02]  /*68a0*/  UTMALDG.3D [UR8], [UR26], desc[UR14] ;  /* 0x00000e081a0075b4 */ /* 0x0001e40008011000 */
[----:B0-----:R-:W-:Y:S05]  /*68b0*/  @P1 BRA `(.L_x_176) ;  /* 0xfffffffc00401947 */ /* 0x001fea000383ffff */
.L_x_173:
[----:B------:R-:W-:Y:S05]  /*68c0*/  BSYNC B1 ;  /* 0x0000000000017941 */ /* 0x000fea0003800000 */
.L_x_172:
[----:B------:R-:W-:Y:S01]  /*68d0*/  LOP3.LUT P1, RZ, R9, 0xff, RZ, 0xc0, !PT ;  /* 0x000000ff09ff7812 */ /* 0x000fe2000782c0ff */
[----:B------:R-:W-:Y:S01]  /*68e0*/  IMAD.IADD R3, R10, 0x1, R3 ;  /* 0x000000010a037824 */ /* 0x000fe200078e0203 */
[----:B------:R-:W-:Y:S01]  /*68f0*/  IADD3 R16, P2, R16, UR22, RZ ;  /* 0x0000001610107c10 */ /* 0x000fe2000ff5e0ff */
[----:B------:R-:W-:Y:S01]  /*6900*/  ULDC.64 UR6, c[0x0][0x650] ;  /* 0x0001940000067ab9 */ /* 0x000fe20000000a00 */
[----:B------:R-:W-:Y:S01]  /*6910*/  BSSY B1, `(.L_x_177) ;  /* 0x000006d000017945 */ /* 0x000fe20003800000 */
[----:B------:R-:W-:Y:S01]  /*6920*/  IMAD.MOV.U32 R21, RZ, RZ, -0x1 ;  /* 0xffffffffff157424 */ /* 0x000fe200078e00ff */
[----:B------:R-:W-:Y:S01]  /*6930*/  ISETP.GT.U32.AND P0, PT, R3, 0x3, PT ;  /* 0x000000030300780c */ /* 0x000fe20003f04070 */
[----:B------:R-:W-:Y:S01]  /*6940*/  IMAD.MOV.U32 R7, RZ, RZ, -0x1 ;  /* 0xffffffffff077424 */ /* 0x000fe200078e00ff */
[----:B------:R-:W-:Y:S01]  /*6950*/  SHF.R.U32.HI R4, RZ, 0x2, R3 ;  /* 0x00000002ff047819 */ /* 0x000fe20000011603 */
[----:B------:R-:W-:Y:S01]  /*6960*/  IMAD.MOV.U32 R6, RZ, RZ, -0x1 ;  /* 0xffffffffff067424 */ /* 0x000fe200078e00ff */
[----:B------:R-:W-:-:S02]  /*6970*/  ISETP.LT.U32.AND P0, PT, R10, 0x4, P0 ;  /* 0x000000040a00780c */ /* 0x000fc40000701070 */
[----:B------:R-:W-:Y:S01]  /*6980*/  IADD3.X R17, R17, UR13, RZ, P2, !PT ;  /* 0x0000000d11117c10 */ /* 0x000fe200097fe4ff */
[----:B------:R-:W0:Y:S01]  /*6990*/  @P1 S2R R8, SR_CgaCtaId ;  /* 0x0000000000081919 */ /* 0x000e220000008800 */
[----:B------:R-:W-:Y:S02]  /*69a0*/  @P1 MOV R5, 0x400 ;  /* 0x0000040000051802 */ /* 0x000fe40000000f00 */
[----:B------:R-:W-:Y:S02]  /*69b0*/  ISETP.GE.U32.AND P2, PT, R16, UR6, PT ;  /* 0x0000000610007c0c */ /* 0x000fe4000bf46070 */
[----:B------:R-:W-:Y:S02]  /*69c0*/  LOP3.LUT R4, R4, 0x1, RZ, 0xc0, !PT ;  /* 0x0000000104047812 */ /* 0x000fe400078ec0ff */
[----:B------:R-:W-:Y:S02]  /*69d0*/  LOP3.LUT R3, R3, 0x3, RZ, 0xc0, !PT ;  /* 0x0000000303037812 */ /* 0x000fe400078ec0ff */
[----:B------:R-:W-:-:S02]  /*69e0*/  PRMT R9, RZ, 0x7610, R9 ;  /* 0x00007610ff097816 */ /* 0x000fc40000000009 */
[----:B0-----:R-:W-:-:S04]  /*69f0*/  @P1 LEA R5, R8, R5, 0x18 ;  /* 0x0000000508051211 */ /* 0x001fc800078ec0ff */
[----:B------:R0:W-:Y:S01]  /*6a00*/  @P1 SYNCS.ARRIVE.TRANS64.A1T0 RZ, [R5+URZ+0x58], RZ ;  /* 0x000058ff05ff19a7 */ /* 0x0001e2000810003f */
[----:B------:R-:W-:-:S04]  /*6a10*/  ISETP.NE.U32.AND P1, PT, R4, 0x1, PT ;  /* 0x000000010400780c */ /* 0x000fc80003f25070 */
[----:B------:R-:W-:Y:S02]  /*6a20*/  ISETP.GT.U32.AND P1, PT, R10, 0x3, !P1 ;  /* 0x000000030a00780c */ /* 0x000fe40004f24070 */
[----:B0-----:R-:W-:Y:S02]  /*6a30*/  SEL R5, RZ, 0x1, !P0 ;  /* 0x00000001ff057807 */ /* 0x001fe40004000000 */
[----:B------:R-:W-:Y:S02]  /*6a40*/  ISETP.GE.U32.AND.EX P0, PT, R17, UR7, PT, P2 ;  /* 0x0000000711007c0c */ /* 0x000fe4000bf06120 */
[----:B------:R-:W-:-:S04]  /*6a50*/  SEL R4, RZ, 0x1, !P1 ;  /* 0x00000001ff047807 */ /* 0x000fc80004800000 */
[----:B------:R-:W-:Y:S02]  /*6a60*/  LOP3.LUT R0, R4, R0, R5, 0x96, !PT ;  /* 0x0000000004007212 */ /* 0x000fe400078e9605 */
[----:B------:R-:W-:-:S05]  /*6a70*/  PRMT R4, RZ, 0x7610, R4 ;  /* 0x00007610ff047816 */ /* 0x000fca0000000004 */
[----:B------:R-:W-:Y:S05]  /*6a80*/  @P0 BRA `(.L_x_178) ;  /* 0x0000000400540947 */ /* 0x000fea0003800000 */
[----:B------:R-:W0:Y:S01]  /*6a90*/  S2R R15, SR_CTAID.X ;  /* 0x00000000000f7919 */ /* 0x000e220000002500 */
[----:B------:R-:W-:Y:S01]  /*6aa0*/  ULDC.64 UR6, c[0x0][0x628] ;  /* 0x00018a0000067ab9 */ /* 0x000fe20000000a00 */
[----:B------:R-:W-:Y:S01]  /*6ab0*/  ULDC UR8, c[0x0][0x630] ;  /* 0x00018c0000087ab9 */ /* 0x000fe20000000800 */
[----:B------:R-:W-:Y:S01]  /*6ac0*/  ISETP.NE.U32.AND P0, PT, RZ, UR6, PT ;  /* 0x00000006ff007c0c */ /* 0x000fe2000bf05070 */
[----:B------:R-:W1:Y:S01]  /*6ad0*/  S2R R20, SR_CTAID.Y ;  /* 0x0000000000147919 */ /* 0x000e620000002600 */
[----:B------:R-:W-:Y:S01]  /*6ae0*/  ULDC UR9, c[0x0][0x150] ;  /* 0x0000540000097ab9 */ /* 0x000fe20000000800 */
[----:B------:R-:W-:Y:S01]  /*6af0*/  IMAD.MOV.U32 R4, RZ, RZ, R16 ;  /* 0x000000ffff047224 */ /* 0x000fe200078e0010 */
[----:B------:R-:W-:Y:S01]  /*6b00*/  ISETP.NE.AND.EX P0, PT, RZ, UR7, PT, P0 ;  /* 0x00000007ff007c0c */ /* 0x000fe2000bf05300 */
[----:B------:R-:W-:Y:S01]  /*6b10*/  IMAD.MOV.U32 R5, RZ, RZ, R17 ;  /* 0x000000ffff057224 */ /* 0x000fe200078e0011 */
[----:B0-----:R-:W-:-:S11]  /*6b20*/  I2FP.F32.U32 R22, R15 ;  /* 0x0000000f00167245 */ /* 0x001fd60000201000 */
[----:B------:R-:W-:Y:S05]  /*6b30*/  @!P0 BRA `(.L_x_179) ;  /* 0x0000000000288947 */ /* 0x000fea0003800000 */
[----:B------:R-:W-:Y:S02]  /*6b40*/  ULDC UR5, c[0x0][0x634] ;  /* 0x00018d0000057ab9 */ /* 0x000fe40000000800 */
[----:B------:R-:W-:-:S05]  /*6b50*/  IADD3 R5, P0, R16, UR5, RZ ;  /* 0x0000000510057c10 */ /* 0x000fca000ff1e0ff */
[----:B------:R-:W-:-:S04]  /*6b60*/  IMAD.X R21, RZ, RZ, R17, P0 ;  /* 0x000000ffff157224 */ /* 0x000fc800000e0611 */
[----:B------:R-:W-:-:S04]  /*6b70*/  IMAD.WIDE.U32 R6, R21, UR6, RZ ;  /* 0x0000000615067c25 */ /* 0x000fc8000f8e00ff */
[----:B------:R-:W-:-:S04]  /*6b80*/  IMAD.WIDE.U32 R6, P0, R5, UR7, R6 ;  /* 0x0000000705067c25 */ /* 0x000fc8000f800006 */
[----:B------:R-:W-:-:S04]  /*6b90*/  IMAD.WIDE.U32 R4, R5, UR6, RZ ;  /* 0x0000000605047c25 */ /* 0x000fc8000f8e00ff */
[----:B------:R-:W-:Y:S01]  /*6ba0*/  IMAD.MOV.U32 R4, RZ, RZ, R7 ;  /* 0x000000ffff047224 */ /* 0x000fe200078e0007 */
[----:B------:R-:W-:Y:S01]  /*6bb0*/  IADD3 RZ, P1, R5, R6, RZ ;  /* 0x0000000605ff7210 */ /* 0x000fe20007f3e0ff */
[----:B------:R-:W-:-:S04]  /*6bc0*/  IMAD.X R5, RZ, RZ, RZ, P0 ;  /* 0x000000ffff057224 */ /* 0x000fc800000e06ff */
[----:B------:R-:W-:-:S08]  /*6bd0*/  IMAD.WIDE.U32.X R4, R21, UR7, R4, P1 ;  /* 0x0000000715047c25 */ /* 0x000fd000088e0404 */
.L_x_179:
[--C-:B------:R-:W-:Y:S01]  /*6be0*/  SHF.R.U64 R14, R4, UR8, R5.reuse ;  /* 0x00000008040e7c19 */ /* 0x100fe20008001205 */
[----:B------:R-:W-:Y:S01]  /*6bf0*/  FMUL R22, R22, UR9 ;  /* 0x0000000916167c20 */ /* 0x000fe20008400000 */
[----:B------:R-:W-:Y:S01]  /*6c00*/  SHF.R.U32.HI R4, RZ, UR8, R5 ;  /* 0x00000008ff047c19 */ /* 0x000fe20008011605 */
[----:B------:R-:W0:Y:S01]  /*6c10*/  LDC R6, c[0x0][0x144] ;  /* 0x00005100ff067b82 */ /* 0x000e220000000800 */
[----:B------:R-:W-:Y:S01]  /*6c20*/  IADD3 R5, P0, RZ, -R14, RZ ;  /* 0x8000000eff057210 */ /* 0x000fe20007f1e0ff */
[----:B------:R-:W-:Y:S01]  /*6c30*/  ULDC UR5, c[0x0][0x154] ;  /* 0x0000550000057ab9 */ /* 0x000fe20000000800 */
[----:B-1----:R-:W-:Y:S01]  /*6c40*/  I2FP.F32.U32 R7, R20 ;  /* 0x0000001400077245 */ /* 0x002fe20000201000 */
[----:B------:R-:W1:Y:S01]  /*6c50*/  F2I.U32.TRUNC.NTZ R22, R22 ;  /* 0x0000001600167305 */ /* 0x000e62000020f000 */
[----:B------:R-:W-:Y:S01]  /*6c60*/  ULDC.64 UR6, c[0x0][0x620] ;  /* 0x0001880000067ab9 */ /* 0x000fe20000000a00 */
[----:B------:R-:W-:Y:S01]  /*6c70*/  IMAD.X R4, RZ, RZ, ~R4, P0 ;  /* 0x000000ffff047224 */ /* 0x000fe200000e0e04 */
[----:B------:R-:W-:Y:S01]  /*6c80*/  ISETP.NE.AND P2, PT, R2, 0x1, PT ;  /* 0x000000010200780c */ /* 0x000fe20003f45270 */
[----:B------:R-:W-:Y:S01]  /*6c90*/  FMUL R23, R7, UR5 ;  /* 0x0000000507177c20 */ /* 0x000fe20008400000 */
[----:B------:R-:W2:Y:S01]  /*6ca0*/  LDC R25, c[0x0][0x148] ;  /* 0x00005200ff197b82 */ /* 0x000ea20000000800 */
[----:B------:R-:W-:Y:S01]  /*6cb0*/  IMAD R4, R4, UR6, RZ ;  /* 0x0000000604047c24 */ /* 0x000fe2000f8e02ff */
[----:B------:R-:W-:-:S03]  /*6cc0*/  ULDC UR5, c[0x0][0x618] ;  /* 0x0001860000057ab9 */ /* 0x000fc60000000800 */
[----:B------:R-:W3:Y:S01]  /*6cd0*/  F2I.U32.TRUNC.NTZ R23, R23 ;  /* 0x0000001700177305 */ /* 0x000ee2000020f000 */
[C---:B------:R-:W-:Y:S02]  /*6ce0*/  IMAD R7, R5.reuse, UR7, R4 ;  /* 0x0000000705077c24 */ /* 0x040fe4000f8e0204 */
[----:B------:R-:W-:Y:S01]  /*6cf0*/  IMAD.WIDE.U32 R4, R5, UR6, R16 ;  /* 0x0000000605047c25 */ /* 0x000fe2000f8e0010 */
[----:B------:R-:W-:Y:S02]  /*6d00*/  ULDC.64 UR6, c[0x0][0x640] ;  /* 0x0001900000067ab9 */ /* 0x000fe40000000a00 */
[----:B------:R-:W-:Y:S01]  /*6d10*/  ISETP.NE.U32.AND P0, PT, RZ, UR6, PT ;  /* 0x00000006ff007c0c */ /* 0x000fe2000bf05070 */
[----:B------:R-:W-:Y:S02]  /*6d20*/  IMAD.IADD R5, R5, 0x1, R7 ;  /* 0x0000000105057824 */ /* 0x000fe400078e0207 */
[----:B-1----:R-:W-:Y:S01]  /*6d30*/  IMAD.MOV R22, RZ, RZ, -R22 ;  /* 0x000000ffff167224 */ /* 0x002fe200078e0a16 */
[----:B------:R-:W-:-:S02]  /*6d40*/  ISETP.NE.AND.EX P0, PT, RZ, UR7, PT, P0 ;  /* 0x00000007ff007c0c */ /* 0x000fc4000bf05300 */
[----:B------:R-:W-:Y:S01]  /*6d50*/  SHF.R.U64 R21, R4, UR5, R5 ;  /* 0x0000000504157c19 */ /* 0x000fe20008001205 */
[----:B0-----:R-:W-:Y:S01]  /*6d60*/  IMAD R15, R6, R22, R15 ;  /* 0x00000016060f7224 */ /* 0x001fe200078e020f */
[----:B------:R-:W-:Y:S01]  /*6d70*/  SHF.R.U32.HI R4, RZ, UR5, R5 ;  /* 0x00000005ff047c19 */ /* 0x000fe20008011605 */
[----:B------:R-:W-:Y:S01]  /*6d80*/  ULDC UR5, c[0x0][0x608] ;  /* 0x0001820000057ab9 */ /* 0x000fe20000000800 */
[----:B---3--:R-:W-:Y:S02]  /*6d90*/  IMAD.MOV R6, RZ, RZ, -R23 ;  /* 0x000000ffff067224 */ /* 0x008fe400078e0a17 */
[--C-:B------:R-:W-:Y:S02]  /*6da0*/  SHF.R.U64 R22, R21, UR5, R4.reuse ;  /* 0x0000000515167c19 */ /* 0x100fe40008001204 */
[----:B------:R-:W-:Y:S01]  /*6db0*/  SHF.R.U32.HI R5, RZ, UR5, R4 ;  /* 0x00000005ff057c19 */ /* 0x000fe20008011604 */
[----:B------:R-:W-:Y:S01]  /*6dc0*/  ULDC UR5, c[0x0][0x658] ;  /* 0x0001960000057ab9 */ /* 0x000fe20000000800 */
[----:B--2---:R-:W-:-:S02]  /*6dd0*/  @P2 IMAD R15, R25, R6, R20 ;  /* 0x00000006190f2224 */ /* 0x004fc400078e0214 */
[--C-:B------:R-:W-:Y:S02]  /*6de0*/  SHF.R.U64 R20, R22, UR5, R5.reuse ;  /* 0x0000000516147c19 */ /* 0x100fe40008001205 */
[----:B------:R-:W-:-:S03]  /*6df0*/  SHF.R.U32.HI R23, RZ, UR5, R5 ;  /* 0x00000005ff177c19 */ /* 0x000fc60008011605 */
[----:B------:R-:W-:Y:S02]  /*6e00*/  IMAD.MOV.U32 R6, RZ, RZ, R20 ;  /* 0x000000ffff067224 */ /* 0x000fe400078e0014 */
[----:B------:R-:W-:Y:S01]  /*6e10*/  IMAD.MOV.U32 R5, RZ, RZ, R23 ;  /* 0x000000ffff057224 */ /* 0x000fe200078e0017 */
[----:B------:R-:W-:Y:S06]  /*6e20*/  @!P0 BRA `(.L_x_180) ;  /* 0x00000000002c8947 */ /* 0x000fec0003800000 */
        /* <DEDUP_REMOVED lines=9> */
[----:B------:R-:W-:-:S04]  /*6ec0*/  IMAD.WIDE.U32.X R4, R23, UR7, R4, P1 ;  /* 0x0000000717047c25 */ /* 0x000fc800088e0404 */
[----:B------:R-:W-:-:S07]  /*6ed0*/  IMAD.MOV.U32 R6, RZ, RZ, R4 ;  /* 0x000000ffff067224 */ /* 0x000fce00078e0004 */
.L_x_180:
[----:B------:R-:W-:Y:S01]  /*6ee0*/  ULDC UR5, c[0x0][0x648] ;  /* 0x0001920000057ab9 */ /* 0x000fe20000000800 */
[----:B------:R-:W-:Y:S01]  /*6ef0*/  LOP3.LUT R4, R22, UR16, RZ, 0xc0, !PT ;  /* 0x0000001016047c12 */ /* 0x000fe2000f8ec0ff */
[----:B------:R-:W-:Y:S01]  /*6f00*/  ULDC UR6, c[0x0][0x610] ;  /* 0x0001840000067ab9 */ /* 0x000fe20000000800 */
[----:B------:R-:W-:Y:S01]  /*6f10*/  SHF.R.U64 R5, R6, UR5, R5 ;  /* 0x0000000506057c19 */ /* 0x000fe20008001205 */
[----:B------:R-:W-:Y:S01]  /*6f20*/  ULDC UR5, c[0x0][0x638] ;  /* 0x00018e0000057ab9 */ /* 0x000fe20000000800 */
[----:B------:R-:W-:Y:S01]  /*6f30*/  LOP3.LUT R21, R21, UR4, RZ, 0xc0, !PT ;  /* 0x0000000415157c12 */ /* 0x000fe2000f8ec0ff */
[----:B------:R-:W-:Y:S02]  /*6f40*/  IMAD.MOV.U32 R6, RZ, RZ, R14 ;  /* 0x000000ffff067224 */ /* 0x000fe400078e000e */
[----:B------:R-:W-:Y:S02]  /*6f50*/  IMAD.MOV R7, RZ, RZ, -R5 ;  /* 0x000000ffff077224 */ /* 0x000fe400078e0a05 */
[----:B------:R-:W-:-:S02]  /*6f60*/  IMAD R4, R5, UR17, R4 ;  /* 0x0000001105047c24 */ /* 0x000fc4000f8e0204 */
[----:B------:R-:W-:Y:S01]  /*6f70*/  IMAD R20, R7, UR5, R20 ;  /* 0x0000000507147c24 */ /* 0x000fe2000f8e0214 */
[----:B------:R-:W-:Y:S01]  /*6f80*/  ULDC UR5, c[0x0][0x600] ;  /* 0x0001800000057ab9 */ /* 0x000fe20000000800 */
[----:B------:R-:W-:Y:S02]  /*6f90*/  IMAD R15, R4, UR6, R15 ;  /* 0x00000006040f7c24 */ /* 0x000fe4000f8e020f */
[----:B------:R-:W-:Y:S02]  /*6fa0*/  IMAD R20, R20, UR5, R21 ;  /* 0x0000000514147c24 */ /* 0x000fe4000f8e0215 */
[----:B------:R-:W-:-:S03]  /*6fb0*/  IMAD.MOV.U32 R4, RZ, RZ, 0x1 ;  /* 0x00000001ff047424 */ /* 0x000fc600078e00ff */
[----:B------:R-:W-:Y:S02]  /*6fc0*/  SEL R7, R20, R15, !P2 ;  /* 0x0000000f14077207 */ /* 0x000fe40005000000 */
[----:B------:R-:W-:-:S07]  /*6fd0*/  SEL R21, R15, R20, !P2 ;  /* 0x000000140f157207 */ /* 0x000fce0005000000 */
.L_x_178:
[----:B------:R-:W-:Y:S05]  /*6fe0*/  BSYNC B1 ;  /* 0x0000000000017941 */ /* 0x000fea0003800000 */
.L_x_177:
[----:B------:R-:W-:-:S13]  /*6ff0*/  LOP3.LUT P0, RZ, R4, 0xff, RZ, 0xc0, !PT ;  /* 0x000000ff04ff7812 */ /* 0x000fda000780c0ff */
[----:B------:R-:W-:Y:S05]  /*7000*/  @P0 BRA `(.L_x_181) ;  /* 0xfffffff400340947 */ /* 0x000fea000383ffff */
[----:B------:R-:W-:Y:S05]  /*7010*/  BSYNC B0 ;  /* 0x0000000000007941 */ /* 0x000fea0003800000 */
.L_x_170:
[----:B------:R-:W-:-:S03]  /*7020*/  UMOV UR5, 0xffffffff ;  /* 0xffffffff00057882 */ /* 0x000fc60000000000 */
[----:B------:R-:W-:Y:S05]  /*7030*/  BRA.DIV UR5, `(.L_x_182) ;  /* 0x0000000605147947 */ /* 0x000fea000b800000 */
[----:B------:R-:W-:-:S13]  /*7040*/  ELECT P6, URZ, PT ;  /* 0x00000000003f782f */ /* 0x000fda00038c0000 */
.L_x_196:
[----:B------:R-:W-:Y:S04]  /*7050*/  BSSY B0, `(.L_x_183) ;  /* 0x000002b000007945 */ /* 0x000fe80003800000 */
[----:B------:R-:W-:Y:S05]  /*7060*/  @!P6 BRA `(.L_x_184) ;  /* 0x0000000000a4e947 */ /* 0x000fea0003800000 */
[----:B------:R-:W-:-:S04]  /*7070*/  LOP3.LUT R19, R19, 0x2, RZ, 0xfc, !PT ;  /* 0x0000000213137812 */ /* 0x000fc800078efcff */
[----:B------:R-:W-:-:S13]  /*7080*/  ISETP.NE.AND P0, PT, R19, 0x3, PT ;  /* 0x000000031300780c */ /* 0x000fda0003f05270 */
[----:B------:R-:W-:Y:S05]  /*7090*/  @!P0 BRA `(.L_x_185) ;  /* 0x0000000000048947 */ /* 0x000fea0003800000 */
[----:B------:R-:W-:Y:S01]  /*70a0*/  BPT.TRAP 0x1 ;  /* 0x000000040000795c */ /* 0x000fe20000300000 */
.L_x_185:
[----:B------:R-:W0:Y:S01]  /*70b0*/  S2R R5, SR_CgaCtaId ;  /* 0x0000000000057919 */ /* 0x000e220000008800 */
[----:B------:R-:W-:Y:S02]  /*70c0*/  MOV R2, 0x400 ;  /* 0x0000040000027802 */ /* 0x000fe40000000f00 */
[----:B------:R-:W-:Y:S02]  /*70d0*/  SHF.L.U32 R4, R0, 0x1f, RZ ;  /* 0x0000001f00047819 */ /* 0x000fe400000006ff */
[----:B0-----:R-:W-:-:S05]  /*70e0*/  LEA R2, R5, R2, 0x18 ;  /* 0x0000000205027211 */ /* 0x001fca00078ec0ff */
[----:B------:R-:W-:-:S04]  /*70f0*/  VIADD R2, R2, 0x20 ;  /* 0x0000002002027836 */ /* 0x000fc80000000000 */
[C---:B------:R-:W-:Y:S02]  /*7100*/  IMAD R7, R3.reuse, 0x8, R2 ;  /* 0x0000000803077824 */ /* 0x040fe400078e0202 */
[----:B------:R-:W-:Y:S02]  /*7110*/  VIADD R3, R3, 0x1 ;  /* 0x0000000103037836 */ /* 0x000fe40000000000 */
[----:B------:R-:W0:Y:S03]  /*7120*/  SYNCS.PHASECHK.TRANS64.TRYWAIT P0, [R7+URZ], R4 ;  /* 0x00000004070075a7 */ /* 0x000e26000800017f */
[----:B------:R-:W-:-:S04]  /*7130*/  ISETP.NE.AND P1, PT, R3, 0x4, PT ;  /* 0x000000040300780c */ /* 0x000fc80003f25270 */
[----:B------:R-:W-:Y:S02]  /*7140*/  SEL R5, RZ, 0x1, P1 ;  /* 0x00000001ff057807 */ /* 0x000fe40000800000 */
[----:B------:R-:W-:Y:S02]  /*7150*/  SEL R3, R3, RZ, P1 ;  /* 0x000000ff03037207 */ /* 0x000fe40000800000 */
[----:B------:R-:W-:-:S03]  /*7160*/  LOP3.LUT R6, R0, R5, RZ, 0x3c, !PT ;  /* 0x0000000500067212 */ /* 0x000fc600078e3cff */
[----:B------:R-:W-:Y:S01]  /*7170*/  IMAD R8, R3, 0x8, R2 ;  /* 0x0000000803087824 */ /* 0x000fe200078e0202 */
[----:B------:R-:W-:Y:S01]  /*7180*/  SHF.L.U32 R5, R6, 0x1f, RZ ;  /* 0x0000001f06057819 */ /* 0x000fe200000006ff */
[----:B0-----:R-:W-:Y:S06]  /*7190*/  @!P0 BRA `(.L_x_186) ;  /* 0x0000000000dc8947 */ /* 0x001fec0003800000 */
.L_x_197:
[----:B------:R-:W1:Y:S01]  /*71a0*/  SYNCS.PHASECHK.TRANS64.TRYWAIT P0, [R8+URZ], R5 ;  /* 0x00000005080075a7 */ /* 0x000e62000800017f */
[----:B------:R-:W-:-:S05]  /*71b0*/  VIADD R0, R3, 0x1 ;  /* 0x0000000103007836 */ /* 0x000fca0000000000 */
[----:B------:R-:W-:-:S04]  /*71c0*/  ISETP.NE.AND P1, PT, R0, 0x4, PT ;  /* 0x000000040000780c */ /* 0x000fc80003f25270 */
[----:B------:R-:W-:Y:S02]  /*71d0*/  SEL R3, RZ, 0x1, P1 ;  /* 0x00000001ff037807 */ /* 0x000fe40000800000 */
[----:B0-----:R-:W-:Y:S02]  /*71e0*/  SEL R7, R0, RZ, P1 ;  /* 0x000000ff00077207 */ /* 0x001fe40000800000 */
[----:B------:R-:W-:-:S03]  /*71f0*/  LOP3.LUT R9, R6, R3, RZ, 0x3c, !PT ;  /* 0x0000000306097212 */ /* 0x000fc600078e3cff */
[----:B------:R-:W-:Y:S01]  /*7200*/  IMAD R11, R7, 0x8, R2 ;  /* 0x00000008070b7824 */ /* 0x000fe200078e0202 */
[----:B------:R-:W-:Y:S01]  /*7210*/  SHF.L.U32 R6, R9, 0x1f, RZ ;  /* 0x0000001f09067819 */ /* 0x000fe200000006ff */
[----:B-1----:R-:W-:Y:S06]  /*7220*/  @!P0 BRA `(.L_x_187) ;  /* 0x0000000000cc8947 */ /* 0x002fec0003800000 */
.L_x_198:
[----:B------:R-:W1:Y:S01]  /*7230*/  SYNCS.PHASECHK.TRANS64.TRYWAIT P0, [R11+URZ], R6 ;  /* 0x000000060b0075a7 */ /* 0x000e62000800017f */
[----:B------:R-:W-:-:S05]  /*7240*/  VIADD R0, R7, 0x1 ;  /* 0x0000000107007836 */ /* 0x000fca0000000000 */
[----:B------:R-:W-:-:S04]  /*7250*/  ISETP.NE.AND P1, PT, R0, 0x4, PT ;  /* 0x000000040000780c */ /* 0x000fc80003f25270 */
[----:B------:R-:W-:Y:S02]  /*7260*/  SEL R4, RZ, 0x1, P1 ;  /* 0x00000001ff047807 */ /* 0x000fe40000800000 */
[----:B------:R-:W-:Y:S02]  /*7270*/  SEL R3, R0, RZ, P1 ;  /* 0x000000ff00037207 */ /* 0x000fe40000800000 */
[----:B------:R-:W-:Y:S01]  /*7280*/  LOP3.LUT R0, R9, R4, RZ, 0x3c, !PT ;  /* 0x0000000409007212 */ /* 0x000fe200078e3cff */
[----:B-1----:R-:W-:Y:S06]  /*7290*/  @!P0 BRA `(.L_x_188) ;  /* 0x0000000000c48947 */ /* 0x002fec0003800000 */
.L_x_199:
[----:B------:R-:W-:Y:S01]  /*72a0*/  IMAD R3, R3, 0x8, R2 ;  /* 0x0000000803037824 */ /* 0x000fe200078e0202 */
[----:B------:R-:W-:-:S07]  /*72b0*/  SHF.L.U32 R0, R0, 0x1f, RZ ;  /* 0x0000001f00007819 */ /* 0x000fce00000006ff */
.L_x_189:
[----:B--2---:R2:W3:Y:S02]  /*72c0*/  SYNCS.PHASECHK.TRANS64.TRYWAIT P0, [R3+URZ], R0 ;  /* 0x00000000030075a7 */ /* 0x0044e4000800017f */
[----:B---3--:R-:W-:Y:S05]  /*72d0*/  @!P0 NANOSLEEP.SYNCS 0x989680 ;  /* 0x009896800000895d */ /* 0x008fea0003900000 */
[----:B------:R-:W3:Y:S02]  /*72e0*/  @!P0 SYNCS.PHASECHK.TRANS64 P0, [R3+URZ], R0 ;  /* 0x00000000030085a7 */ /* 0x000ee4000800007f */
[----:B---3--:R-:W-:Y:S05]  /*72f0*/  @!P0 BRA `(.L_x_189) ;  /* 0xfffffffc00f08947 */ /* 0x008fea000383ffff */
.L_x_184:
[----:B------:R-:W-:Y:S05]  /*7300*/  BSYNC B0 ;  /* 0x0000000000007941 */ /* 0x000fea0003800000 */
.L_x_183:
[----:B------:R-:W-:Y:S05]  /*7310*/  EXIT ;  /* 0x000000000000794d */ /* 0x000fea0003800000 */
.L_x_21:
[----:B---3--:R3:W4:Y:S02]  /*7320*/  SYNCS.PHASECHK.TRANS64.TRYWAIT P1, [R3+URZ], R0 ;  /* 0x00000000030075a7 */ /* 0x008724000802017f */
[----:B----4-:R-:W-:Y:S05]  /*7330*/  @!P1 NANOSLEEP.SYNCS 0x989680 ;  /* 0x009896800000995d */ /* 0x010fea0003900000 */
[----:B------:R-:W4:Y:S02]  /*7340*/  @!P1 SYNCS.PHASECHK.TRANS64 P1, [R3+URZ], R0 ;  /* 0x00000000030095a7 */ /* 0x000f24000802007f */
[----:B----4-:R-:W-:Y:S05]  /*7350*/  @!P1 BRA `(.L_x_21) ;  /* 0xfffffffc00f09947 */ /* 0x010fea000383ffff */
[----:B------:R-:W-:Y:S05]  /*7360*/  BRA `(.L_x_20) ;  /* 0xffffffa000547947 */ /* 0x000fea000383ffff */
.L_x_26:
[----:B-1----:R1:W2:Y:S02]  /*7370*/  SYNCS.PHASECHK.TRANS64.TRYWAIT P1, [R5+URZ], R4 ;  /* 0x00000004050075a7 */ /* 0x0022a4000802017f */
[----:B--2---:R-:W-:Y:S05]  /*7380*/  @!P1 NANOSLEEP.SYNCS 0x989680 ;  /* 0x009896800000995d */ /* 0x004fea0003900000 */
[----:B------:R-:W2:Y:S02]  /*7390*/  @!P1 SYNCS.PHASECHK.TRANS64 P1, [R5+URZ], R4 ;  /* 0x00000004050095a7 */ /* 0x000ea4000802007f */
[----:B--2---:R-:W-:Y:S05]  /*73a0*/  @!P1 BRA `(.L_x_26) ;  /* 0xfffffffc00f09947 */ /* 0x004fea000383ffff */
[----:B------:R-:W-:Y:S05]  /*73b0*/  BRA `(.L_x_25) ;  /* 0xffffffa400a07947 */ /* 0x000fea000383ffff */
.L_x_171:
[----:B------:R-:W-:Y:S01]  /*73c0*/  BSSY B1, `(.L_x_190) ;  /* 0x0000006000017945 */ /* 0x000fe20003800000 */
[----:B------:R-:W-:-:S07]  /*73d0*/  IMAD.MOV.U32 R15, RZ, RZ, -0x1 ;  /* 0xffffffffff0f7424 */ /* 0x000fce00078e00ff */
[----:B------:R-:W-:Y:S05]  /*73e0*/  WARPSYNC.COLLECTIVE R15, `(.L_x_191) ;  /* 0x000000000f0c7348 */ /* 0x000fea0003c00000 */
[----:B------:R-:W-:Y:S02]  /*73f0*/  ELECT P6, UR62, PT ;  /* 0x00000000003e782f */ /* 0x000fe400038c0000 */
[----:B------:R-:W-:Y:S01]  /*7400*/  MOV R14, UR62 ;  /* 0x0000003e000e7c02 */ /* 0x000fe20008000f00 */
[----:B------:R-:W-:Y:S10]  /*7410*/  ENDCOLLECTIVE ;  /* 0x000000000000791b */ /* 0x000ff40003800000 */
.L_x_191:
[----:B------:R-:W-:Y:S05]  /*7420*/  BSYNC B1 ;  /* 0x0000000000017941 */ /* 0x000fea0003800000 */
.L_x_190:
[----:B------:R-:W-:Y:S05]  /*7430*/  BRA `(.L_x_192) ;  /* 0xfffffff000347947 */ /* 0x000fea000383ffff */
.L_x_174:
[----:B0-----:R0:W1:Y:S02]  /*7440*/  SYNCS.PHASECHK.TRANS64.TRYWAIT P0, [R20+URZ+0x20], R7 ;  /* 0x00002007140075a7 */ /* 0x001064000800017f */
[----:B-1----:R-:W-:Y:S05]  /*7450*/  @!P0 NANOSLEEP.SYNCS 0x989680 ;  /* 0x009896800000895d */ /* 0x002fea0003900000 */
[----:B------:R-:W1:Y:S02]  /*7460*/  @!P0 SYNCS.PHASECHK.TRANS64 P0, [R20+URZ+0x20], R7 ;  /* 0x00002007140085a7 */ /* 0x000e64000800007f */
[----:B-1----:R-:W-:Y:S05]  /*7470*/  @!P0 BRA `(.L_x_174) ;  /* 0xfffffffc00f08947 */ /* 0x002fea000383ffff */
[----:B------:R-:W-:Y:S05]  /*7480*/  BRA `(.L_x_193) ;  /* 0xfffffff000747947 */ /* 0x000fea000383ffff */
.L_x_182:
[----:B------:R-:W-:Y:S01]  /*7490*/  BSSY B0, `(.L_x_194) ;  /* 0x0000006000007945 */ /* 0x000fe20003800000 */
[----:B------:R-:W-:-:S07]  /*74a0*/  IMAD.MOV.U32 R15, RZ, RZ, -0x1 ;  /* 0xffffffffff0f7424 */ /* 0x000fce00078e00ff */
[----:B------:R-:W-:Y:S05]  /*74b0*/  WARPSYNC.COLLECTIVE R15, `(.L_x_195) ;  /* 0x000000000f0c7348 */ /* 0x000fea0003c00000 */
[----:B------:R-:W-:Y:S02]  /*74c0*/  ELECT P6, UR62, PT ;  /* 0x00000000003e782f */ /* 0x000fe400038c0000 */
[----:B------:R-:W-:Y:S01]  /*74d0*/  MOV R14, UR62 ;  /* 0x0000003e000e7c02 */ /* 0x000fe20008000f00 */
[----:B------:R-:W-:Y:S10]  /*74e0*/  ENDCOLLECTIVE ;  /* 0x000000000000791b */ /* 0x000ff40003800000 */
.L_x_195:
[----:B------:R-:W-:Y:S05]  /*74f0*/  BSYNC B0 ;  /* 0x0000000000007941 */ /* 0x000fea0003800000 */
.L_x_194:
[----:B------:R-:W-:Y:S05]  /*7500*/  BRA `(.L_x_196) ;  /* 0xfffffff800d07947 */ /* 0x000fea000383ffff */
.L_x_186:
[----:B0-----:R0:W1:Y:S02]  /*7510*/  SYNCS.PHASECHK.TRANS64.TRYWAIT P0, [R7+URZ], R4 ;  /* 0x00000004070075a7 */ /* 0x001064000800017f */
[----:B-1----:R-:W-:Y:S05]  /*7520*/  @!P0 NANOSLEEP.SYNCS 0x989680 ;  /* 0x009896800000895d */ /* 0x002fea0003900000 */
[----:B------:R-:W1:Y:S02]  /*7530*/  @!P0 SYNCS.PHASECHK.TRANS64 P0, [R7+URZ], R4 ;  /* 0x00000004070085a7 */ /* 0x000e64000800007f */
[----:B-1----:R-:W-:Y:S05]  /*7540*/  @!P0 BRA `(.L_x_186) ;  /* 0xfffffffc00f08947 */ /* 0x002fea000383ffff */
[----:B------:R-:W-:Y:S05]  /*7550*/  BRA `(.L_x_197) ;  /* 0xfffffffc00107947 */ /* 0x000fea000383ffff */
.L_x_187:
[----:B0-----:R0:W1:Y:S02]  /*7560*/  SYNCS.PHASECHK.TRANS64.TRYWAIT P0, [R8+URZ], R5 ;  /* 0x00000005080075a7 */ /* 0x001064000800017f */
[----:B-1----:R-:W-:Y:S05]  /*7570*/  @!P0 NANOSLEEP.SYNCS 0x989680 ;  /* 0x009896800000895d */ /* 0x002fea0003900000 */
[----:B------:R-:W1:Y:S02]  /*7580*/  @!P0 SYNCS.PHASECHK.TRANS64 P0, [R8+URZ], R5 ;  /* 0x00000005080085a7 */ /* 0x000e64000800007f */
[----:B-1----:R-:W-:Y:S05]  /*7590*/  @!P0 BRA `(.L_x_187) ;  /* 0xfffffffc00f08947 */ /* 0x002fea000383ffff */
[----:B------:R-:W-:Y:S05]  /*75a0*/  BRA `(.L_x_198) ;  /* 0xfffffffc00207947 */ /* 0x000fea000383ffff */
.L_x_188:
[----:B-1----:R1:W2:Y:S02]  /*75b0*/  SYNCS.PHASECHK.TRANS64.TRYWAIT P0, [R11+URZ], R6 ;  /* 0x000000060b0075a7 */ /* 0x0022a4000800017f */
[----:B--2---:R-:W-:Y:S05]  /*75c0*/  @!P0 NANOSLEEP.SYNCS 0x989680 ;  /* 0x009896800000895d */ /* 0x004fea0003900000 */
[----:B------:R-:W2:Y:S02]  /*75d0*/  @!P0 SYNCS.PHASECHK.TRANS64 P0, [R11+URZ], R6 ;  /* 0x000000060b0085a7 */ /* 0x000ea4000800007f */
[----:B--2---:R-:W-:Y:S05]  /*75e0*/  @!P0 BRA `(.L_x_188) ;  /* 0xfffffffc00f08947 */ /* 0x004fea000383ffff */
[----:B------:R-:W-:Y:S05]  /*75f0*/  BRA `(.L_x_199) ;  /* 0xfffffffc00287947 */ /* 0x000fea000383ffff */
.L_x_200:
[----:B------:R-:W-:-:S00]  /*7600*/  BRA `(.L_x_200) ;  /* 0xfffffffc00fc7947 */ /* 0x000fc0000383ffff */
[----:B------:R-:W-:-:S00]  /*7610*/  NOP ;  /* 0x0000000000007918 */ /* 0x000fc00000000000 */
        /* <DEDUP_REMOVED lines=14> */
.L_x_201:


//--------------------- .nv.global.init           --------------------------
	.section	.nv.global.init,"aw",@progbits
.nv.global.init:
	.type		$str$22,@object
	.size		$str$22,($str$23 - $str$22)
$str$22:
        /*0000*/ 	.byte	0x6b, 0x5f, 0x74, 0x69, 0x6c, 0x65, 0x5f, 0x63, 0x6f, 0x75, 0x6e, 0x74, 0x20, 0x3e, 0x3d, 0x20
        /*0010*/ 	.byte	0x31, 0x00
	.type		$str$23,@object
	.size		$str$23,(__unnamed_1 - $str$23)
$str$23:
        /*0012*/ 	.byte	0x2f, 0x74, 0x6d, 0x70, 0x2f, 0x63, 0x75, 0x74, 0x6c, 0x61, 0x73, 0x73, 0x5f, 0x73, 0x77, 0x65
        /*0022*/ 	.byte	0x65, 0x70, 0x5f, 0x73, 0x72, 0x63, 0x2f, 0x69, 0x6e, 0x63, 0x6c, 0x75, 0x64, 0x65, 0x2f, 0x63
        /*0032*/ 	.byte	0x75, 0x74, 0x6c, 0x61, 0x73, 0x73, 0x2f, 0x67, 0x65, 0x6d, 0x6d, 0x2f, 0x63, 0x6f, 0x6c, 0x6c
        /*0042*/ 	.byte	0x65, 0x63, 0x74, 0x69, 0x76, 0x65, 0x2f, 0x73, 0x6d, 0x39, 0x30, 0x5f, 0x6d, 0x6d, 0x61, 0x5f
        /*0052*/ 	.byte	0x74, 0x6d, 0x61, 0x5f, 0x67, 0x6d, 0x6d, 0x61, 0x5f, 0x73, 0x73, 0x5f, 0x77, 0x61, 0x72, 0x70
        /*0062*/ 	.byte	0x73, 0x70, 0x65, 0x63, 0x69, 0x61, 0x6c, 0x69, 0x7a, 0x65, 0x64, 0x2e, 0x68, 0x70, 0x70, 0x00
	.type		__unnamed_1,@object
	.size		__unnamed_1,(.L_0 - __unnamed_1)
__unnamed_1:
        /*0072*/ 	.byte	0x76, 0x6f, 0x69, 0x64, 0x20, 0x63, 0x75, 0x74, 0x6c, 0x61, 0x73, 0x73, 0x3a, 0x3a, 0x67, 0x65
        /* <DEDUP_REMOVED lines=172> */
        /*0b42*/ 	.byte	0x3a, 0x3a, 0x69, 0x64, 0x65, 0x6e, 0x74, 0x69, 0x74, 0x79, 0x5d, 0x00
.L_0:


//--------------------- .nv.shared._ZN7cutlass13device_kernelINS_4gemm6kernel13GemmUniversalIN4cute5tupleIJiiiiEEENS1_10collective13CollectiveMmaINS1_34MainloopSm90TmaGmmaWarpSpecializedILi4ENS5_IJNS4_1CILi1EEENSA_ILi2EEESB_EEENS1_35KernelTmaWarpSpecializedCooperativeEEENS5_IJNSA_ILi256EEENSA_ILi64EEENSA_ILi128EEEEEEaNS5_IJlSB_lEEEaSK_NS4_8TiledMMAINS4_8MMA_AtomIJNS4_4SM904GMMA26MMA_64x64x32_S32S8S8_SS_TNEEEENS4_6LayoutINS5_IJSC_SB_SB_EEENS5_IJSB_NSA_ILi0EEEST_EEEEENS5_IJNS4_10UnderscoreESW_SW_EEEEENS4_23SM90_TMA_LOAD_MULTICASTENS4_14ComposedLayoutINS4_7SwizzleILi3ELi4ELi3EEENS4_18smem_ptr_flag_bitsILi8EEENSR_INS5_IJNSA_ILi8EEESI_EEENS5_IJSI_SB_EEEEEEEvNS4_8identityENS4_13SM90_TMA_LOADES19_vS1A_EENS_8epilogue10collective6detail29Sm90TmaWarpSpecializedAdapterINS1E_15DefaultEpilogueIaSK_SK_NS1D_6thread17LinearCombinationIaLi1EiiLNS1I_9ScaleType4KindE0ELNS_15FloatRoundStyleE2EaEENS1_15EpilogueDefaultEEEEEvvEEEEvNT_6ParamsE --------------------------
	.section	.nv.shared._ZN7cutlass13device_kernelINS_4gemm6kernel13GemmUniversalIN4cute5tupleIJiiiiEEENS1_10collective13CollectiveMmaINS1_34MainloopSm90TmaGmmaWarpSpecializedILi4ENS5_IJNS4_1CILi1EEENSA_ILi2EEESB_EEENS1_35KernelTmaWarpSpecializedCooperativeEEENS5_IJNSA_ILi256EEENSA_ILi64EEENSA_ILi128EEEEEEaNS5_IJlSB_lEEEaSK_NS4_8TiledMMAINS4_8MMA_AtomIJNS4_4SM904GMMA26MMA_64x64x32_S32S8S8_SS_TNEEEENS4_6LayoutINS5_IJSC_SB_SB_EEENS5_IJSB_NSA_ILi0EEEST_EEEEENS5_IJNS4_10UnderscoreESW_SW_EEEEENS4_23SM90_TMA_LOAD_MULTICASTENS4_14ComposedLayoutINS4_7SwizzleILi3ELi4ELi3EEENS4_18smem_ptr_flag_bitsILi8EEENSR_INS5_IJNSA_ILi8EEESI_EEENS5_IJSI_SB_EEEEEEEvNS4_8identityENS4_13SM90_TMA_LOADES19_vS1A_EENS_8epilogue10collective6detail29Sm90TmaWarpSpecializedAdapterINS1E_15DefaultEpilogueIaSK_SK_NS1D_6thread17LinearCombinationIaLi1EiiLNS1I_9ScaleType4KindE0ELNS_15FloatRoundStyleE2EaEENS1_15EpilogueDefaultEEEEEvvEEEEvNT_6ParamsE,"aw",@nobits
	.sectionflags	@""
	.align	16
	.zero		1024


//--------------------- .nv.shared.reserved.0     --------------------------
	.section	.nv.shared.reserved.0,"aw",@nobits
	.weak		__nv_reservedSMEM_offset_0_alias
	.size		__nv_reservedSMEM_offset_0_alias, 0, 0
	.other		__nv_reservedSMEM_offset_0_alias,@"STO_CUDA_RESERVED_SHARED STV_DEFAULT"
__nv_reservedSMEM_offset_0_alias:
	.zero		0


//--------------------- .nv.global                --------------------------
	.section	.nv.global,"aw",@nobits
.nv.global:
	.type		_ZN39_INTERNAL_515918af_4_k_cu_ea38991d_64264cute1_E,@object
	.size		_ZN39_INTERNAL_515918af_4_k_cu_ea38991d_64264cute1_E,(_ZN39_INTERNAL_515918af_4_k_cu_ea38991d_64264cuda3std3__45__cpo6cbeginE - _ZN39_INTERNAL_515918af_4_k_cu_ea38991d_64264cute1_E)
_ZN39_INTERNAL_515918af_4_k_cu_ea38991d_64264cute1_E:
	.zero		1
	.type		_ZN39_INTERNAL_515918af_4_k_cu_ea38991d_64264cuda3std3__45__cpo6cbeginE,@object
	.size		_ZN39_INTERNAL_515918af_4_k_cu_ea38991d_64264cuda3std3__45__cpo6cbeginE,(_ZN39_INTERNAL_515918af_4_k_cu_ea38991d_64264cuda3std3__48in_placeE - _ZN39_INTERNAL_515918af_4_k_cu_ea38991d_64264cuda3std3__45__cpo6cbeginE)
_ZN39_INTERNAL_515918af_4_k_cu_ea38991d_64264cuda3std3__45__cpo6cbeginE:
	.zero		1
	.type		_ZN39_INTERNAL_515918af_4_k_cu_ea38991d_64264cuda3std3__48in_placeE,@object
	.size		_ZN39_INTERNAL_515918af_4_k_cu_ea38991d_64264cuda3std3__48in_placeE,(_ZN39_INTERNAL_515918af_4_k_cu_ea38991d_64264cuda3std6ranges3__45__cpo9iter_moveE - _ZN39_INTERNAL_515918af_4_k_cu_ea38991d_64264cuda3std3__48in_placeE)
_ZN39_INTERNAL_515918af_4_k_cu_ea38991d_64264cuda3std3__48in_placeE:
	.zero		1
	.type		_ZN39_INTERNAL_515918af_4_k_cu_ea38991d_64264cuda3std6ranges3__45__cpo9iter_moveE,@object
	.size		_ZN39_INTERNAL_515918af_4_k_cu_ea38991d_64264cuda3std6ranges3__45__cpo9iter_moveE,(_ZN39_INTERNAL_515918af_4_k_cu_ea38991d_64264cuda3std3__45__cpo5beginE - _ZN39_INTERNAL_515918af_4_k_cu_ea38991d_64264cuda3std6ranges3__45__cpo9iter_moveE)
_ZN39_INTERNAL_515918af_4_k_cu_ea38991d_64264cuda3std6ranges3__45__cpo9iter_moveE:
	.zero		1
	.type		_ZN39_INTERNAL_515918af_4_k_cu_ea38991d_64264cuda3std3__45__cpo5beginE,@object
	.size		_ZN39_INTERNAL_515918af_4_k_cu_ea38991d_64264cuda3std3__45__cpo5beginE,(_ZN39_INTERNAL_515918af_4_k_cu_ea38991d_64264cuda3std3__441_GLOBAL__N__515918af_4_k_cu_ea38991d_64266ignoreE - _ZN39_INTERNAL_515918af_4_k_cu_ea38991d_64264cuda3std3__45__cpo5beginE)
_ZN39_INTERNAL_515918af_4_k_cu_ea38991d_64264cuda3std3__45__cpo5beginE:
	.zero		1
	.type		_ZN39_INTERNAL_515918af_4_k_cu_ea38991d_64264cuda3std3__441_GLOBAL__N__515918af_4_k_cu_ea38991d_64266ignoreE,@object
	.size		_ZN39_INTERNAL_515918af_4_k_cu_ea38991d_64264cuda3std3__441_GLOBAL__N__515918af_4_k_cu_ea38991d_64266ignoreE,(_ZN39_INTERNAL_515918af_4_k_cu_ea38991d_64264cute7productE - _ZN39_INTERNAL_515918af_4_k_cu_ea38991d_64264cuda3std3__441_GLOBAL__N__515918af_4_k_cu_ea38991d_64266ignoreE)
_ZN39_INTERNAL_515918af_4_k_cu_ea38991d_64264cuda3std3__441_GLOBAL__N__515918af_4_k_cu_ea38991d_64266ignoreE:
	.zero		1
	.type		_ZN39_INTERNAL_515918af_4_k_cu_ea38991d_64264cute7productE,@object
	.size		_ZN39_INTERNAL_515918af_4_k_cu_ea38991d_64264cute7productE,(_ZN39_INTERNAL_515918af_4_k_cu_ea38991d_64264cuda3std3__45__cpo3endE - _ZN39_INTERNAL_515918af_4_k_cu_ea38991d_64264cute7productE)
_ZN39_INTERNAL_515918af_4_k_cu_ea38991d_64264cute7productE:
	.zero		1
	.type		_ZN39_INTERNAL_515918af_4_k_cu_ea38991d_64264cuda3std3__45__cpo3endE,@object
	.size		_ZN39_INTERNAL_515918af_4_k_cu_ea38991d_64264cuda3std3__45__cpo3endE,(_ZN39_INTERNAL_515918af_4_k_cu_ea38991d_64264cuda3std3__419piecewise_constructE - _ZN39_INTERNAL_515918af_4_k_cu_ea38991d_64264cuda3std3__45__cpo3endE)
_ZN39_INTERNAL_515918af_4_k_cu_ea38991d_64264cuda3std3__45__cpo3endE:
	.zero		1
	.type		_ZN39_INTERNAL_515918af_4_k_cu_ea38991d_64264cuda3std3__419piecewise_constructE,@object
	.size		_ZN39_INTERNAL_515918af_4_k_cu_ea38991d_64264cuda3std3__419piecewise_constructE,(_ZN39_INTERNAL_515918af_4_k_cu_ea38991d_64264cuda3std3__45__cpo4cendE - _ZN39_INTERNAL_515918af_4_k_cu_ea38991d_64264cuda3std3__419piecewise_constructE)
_ZN39_INTERNAL_515918af_4_k_cu_ea38991d_64264cuda3std3__419piecewise_constructE:
	.zero		1
	.type		_ZN39_INTERNAL_515918af_4_k_cu_ea38991d_64264cuda3std3__45__cpo4cendE,@object
	.size		_ZN39_INTERNAL_515918af_4_k_cu_ea38991d_64264cuda3std3__45__cpo4cendE,(_ZN39_INTERNAL_515918af_4_k_cu_ea38991d_64264cuda3std6ranges3__45__cpo4swapE - _ZN39_INTERNAL_515918af_4_k_cu_ea38991d_64264cuda3std3__45__cpo4cendE)
_ZN39_INTERNAL_515918af_4_k_cu_ea38991d_64264cuda3std3__45__cpo4cendE:
	.zero		1
	.type		_ZN39_INTERNAL_515918af_4_k_cu_ea38991d_64264cuda3std6ranges3__45__cpo4swapE,@object
	.size		_ZN39_INTERNAL_515918af_4_k_cu_ea38991d_64264cuda3std6ranges3__45__cpo4swapE,(.L_8 - _ZN39_INTERNAL_515918af_4_k_cu_ea38991d_64264cuda3std6ranges3__45__cpo4swapE)
_ZN39_INTERNAL_515918af_4_k_cu_ea38991d_64264cuda3std6ranges3__45__cpo4swapE:
	.zero		1
.L_8:


//--------------------- .nv.constant0._ZN7cutlass13device_kernelINS_4gemm6kernel13GemmUniversalIN4cute5tupleIJiiiiEEENS1_10collective13CollectiveMmaINS1_34MainloopSm90TmaGmmaWarpSpecializedILi4ENS5_IJNS4_1CILi1EEENSA_ILi2EEESB_EEENS1_35KernelTmaWarpSpecializedCooperativeEEENS5_IJNSA_ILi256EEENSA_ILi64EEENSA_ILi128EEEEEEaNS5_IJlSB_lEEEaSK_NS4_8TiledMMAINS4_8MMA_AtomIJNS4_4SM904GMMA26MMA_64x64x32_S32S8S8_SS_TNEEEENS4_6LayoutINS5_IJSC_SB_SB_EEENS5_IJSB_NSA_ILi0EEEST_EEEEENS5_IJNS4_10UnderscoreESW_SW_EEEEENS4_23SM90_TMA_LOAD_MULTICASTENS4_14ComposedLayoutINS4_7SwizzleILi3ELi4ELi3EEENS4_18smem_ptr_flag_bitsILi8EEENSR_INS5_IJNSA_ILi8EEESI_EEENS5_IJSI_SB_EEEEEEEvNS4_8identityENS4_13SM90_TMA_LOADES19_vS1A_EENS_8epilogue10collective6detail29Sm90TmaWarpSpecializedAdapterINS1E_15DefaultEpilogueIaSK_SK_NS1D_6thread17LinearCombinationIaLi1EiiLNS1I_9ScaleType4KindE0ELNS_15FloatRoundStyleE2EaEENS1_15EpilogueDefaultEEEEEvvEEEEvNT_6ParamsE --------------------------
	.section	.nv.constant0._ZN7cutlass13device_kernelINS_4gemm6kernel13GemmUniversalIN4cute5tupleIJiiiiEEENS1_10collective13CollectiveMmaINS1_34MainloopSm90TmaGmmaWarpSpecializedILi4ENS5_IJNS4_1CILi1EEENSA_ILi2EEESB_EEENS1_35KernelTmaWarpSpecializedCooperativeEEENS5_IJNSA_ILi256EEENSA_ILi64EEENSA_ILi128EEEEEEaNS5_IJlSB_lEEEaSK_NS4_8TiledMMAINS4_8MMA_AtomIJNS4_4SM904GMMA26MMA_64x64x32_S32S8S8_SS_TNEEEENS4_6LayoutINS5_IJSC_SB_SB_EEENS5_IJSB_NSA_ILi0EEEST_EEEEENS5_IJNS4_10UnderscoreESW_SW_EEEEENS4_23SM90_TMA_LOAD_MULTICASTENS4_14ComposedLayoutINS4_7SwizzleILi3ELi4ELi3EEENS4_18smem_ptr_flag_bitsILi8EEENSR_INS5_IJNSA_ILi8EEESI_EEENS5_IJSI_SB_EEEEEEEvNS4_8identityENS4_13SM90_TMA_LOADES19_vS1A_EENS_8epilogue10collective6detail29Sm90TmaWarpSpecializedAdapterINS1E_15DefaultEpilogueIaSK_SK_NS1D_6thread17LinearCombinationIaLi1EiiLNS1I_9ScaleType4KindE0ELNS_15FloatRoundStyleE2EaEENS1_15EpilogueDefaultEEEEEvvEEEEvNT_6ParamsE,"a",@progbits
	.sectionflags	@""
	.align	4
.nv.constant0._ZN7cutlass13device_kernelINS_4gemm6kernel13GemmUniversalIN4cute5tupleIJiiiiEEENS1_10collective13CollectiveMmaINS1_34MainloopSm90TmaGmmaWarpSpecializedILi4ENS5_IJNS4_1CILi1EEENSA_ILi2EEESB_EEENS1_35KernelTmaWarpSpecializedCooperativeEEENS5_IJNSA_ILi256EEENSA_ILi64EEENSA_ILi128EEEEEEaNS5_IJlSB_lEEEaSK_NS4_8TiledMMAINS4_8MMA_AtomIJNS4_4SM904GMMA26MMA_64x64x32_S32S8S8_SS_TNEEEENS4_6LayoutINS5_IJSC_SB_SB_EEENS5_IJSB_NSA_ILi0EEEST_EEEEENS5_IJNS4_10UnderscoreESW_SW_EEEEENS4_23SM90_TMA_LOAD_MULTICASTENS4_14ComposedLayoutINS4_7SwizzleILi3ELi4ELi3EEENS4_18smem_ptr_flag_bitsILi8EEENSR_INS5_IJNSA_ILi8EEESI_EEENS5_IJSI_SB_EEEEEEEvNS4_8identityENS4_13SM90_TMA_LOADES19_vS1A_EENS_8epilogue10collective6detail29Sm90TmaWarpSpecializedAdapterINS1E_15DefaultEpilogueIaSK_SK_NS1D_6thread17LinearCombinationIaLi1EiiLNS1I_9ScaleType4KindE0ELNS_15FloatRoundStyleE2EaEENS1_15EpilogueDefaultEEEEEvvEEEEvNT_6ParamsE:
	.zero		1664


//--------------------- SYMBOLS --------------------------

	.type		.nv.reservedSmem.offset0,@object
	.size		.nv.reservedSmem.offset0,0x4
	.type		__assertfail,@function
